//
// Generated by NVIDIA NVVM Compiler
//
// Compiler Build ID: CL-36424714
// Cuda compilation tools, release 13.0, V13.0.88
// Based on NVVM 20.0.0
//

.version 9.0
.target sm_100
.address_size 64

	// .globl	_Z11ghostKernelPdii
// _ZZ12singleKernelPdS_S_iiddddddddE19device_memory_array has been demoted

.visible .entry _Z11ghostKernelPdii(
	.param .u64 .ptr .align 1 _Z11ghostKernelPdii_param_0,
	.param .u32 _Z11ghostKernelPdii_param_1,
	.param .u32 _Z11ghostKernelPdii_param_2
)
{
	.reg .b32 	%r<10>;
	.reg .b64 	%rd<18>;
	.reg .b64 	%fd<5>;

	ld.param.u64 	%rd1, [_Z11ghostKernelPdii_param_0];
	ld.param.u32 	%r1, [_Z11ghostKernelPdii_param_1];
	ld.param.u32 	%r2, [_Z11ghostKernelPdii_param_2];
	cvta.to.global.u64 	%rd2, %rd1;
	mov.u32 	%r3, %tid.x;
	add.s32 	%r4, %r1, 2;
	mad.lo.s32 	%r5, %r4, %r3, %r4;
	mul.wide.s32 	%rd3, %r5, 8;
	add.s64 	%rd4, %rd2, %rd3;
	ld.global.f64 	%fd1, [%rd4+16];
	st.global.f64 	[%rd4], %fd1;
	mul.wide.s32 	%rd5, %r1, 8;
	add.s64 	%rd6, %rd4, %rd5;
	ld.global.f64 	%fd2, [%rd6+-8];
	st.global.f64 	[%rd6+8], %fd2;
	shl.b32 	%r6, %r4, 1;
	cvt.s64.s32 	%rd7, %r6;
	cvt.u64.u32 	%rd8, %r3;
	add.s64 	%rd9, %rd7, %rd8;
	shl.b64 	%rd10, %rd9, 3;
	add.s64 	%rd11, %rd2, %rd10;
	ld.global.f64 	%fd3, [%rd11+8];
	mul.wide.u32 	%rd12, %r3, 8;
	add.s64 	%rd13, %rd2, %rd12;
	st.global.f64 	[%rd13+8], %fd3;
	add.s32 	%r7, %r2, -1;
	mul.lo.s32 	%r8, %r7, %r4;
	mul.wide.s32 	%rd14, %r8, 8;
	add.s64 	%rd15, %rd13, %rd14;
	ld.global.f64 	%fd4, [%rd15+8];
	add.s32 	%r9, %r8, %r6;
	mul.wide.s32 	%rd16, %r9, 8;
	add.s64 	%rd17, %rd13, %rd16;
	st.global.f64 	[%rd17+8], %fd4;
	ret;

}
	// .globl	_Z12singleKernelPdS_S_iidddddddd
.visible .entry _Z12singleKernelPdS_S_iidddddddd(
	.param .u64 .ptr .align 1 _Z12singleKernelPdS_S_iidddddddd_param_0,
	.param .u64 .ptr .align 1 _Z12singleKernelPdS_S_iidddddddd_param_1,
	.param .u64 .ptr .align 1 _Z12singleKernelPdS_S_iidddddddd_param_2,
	.param .u32 _Z12singleKernelPdS_S_iidddddddd_param_3,
	.param .u32 _Z12singleKernelPdS_S_iidddddddd_param_4,
	.param .f64 _Z12singleKernelPdS_S_iidddddddd_param_5,
	.param .f64 _Z12singleKernelPdS_S_iidddddddd_param_6,
	.param .f64 _Z12singleKernelPdS_S_iidddddddd_param_7,
	.param .f64 _Z12singleKernelPdS_S_iidddddddd_param_8,
	.param .f64 _Z12singleKernelPdS_S_iidddddddd_param_9,
	.param .f64 _Z12singleKernelPdS_S_iidddddddd_param_10,
	.param .f64 _Z12singleKernelPdS_S_iidddddddd_param_11,
	.param .f64 _Z12singleKernelPdS_S_iidddddddd_param_12
)
{
	.reg .pred 	%p<16>;
	.reg .b32 	%r<137>;
	.reg .b64 	%rd<23>;
	.reg .b64 	%fd<57>;
	// demoted variable
	.shared .align 8 .b8 _ZZ12singleKernelPdS_S_iiddddddddE19device_memory_array[2592];
	ld.param.u64 	%rd4, [_Z12singleKernelPdS_S_iidddddddd_param_1];
	ld.param.u64 	%rd3, [_Z12singleKernelPdS_S_iidddddddd_param_2];
	ld.param.u32 	%r72, [_Z12singleKernelPdS_S_iidddddddd_param_3];
	ld.param.f64 	%fd1, [_Z12singleKernelPdS_S_iidddddddd_param_5];
	ld.param.f64 	%fd2, [_Z12singleKernelPdS_S_iidddddddd_param_6];
	ld.param.f64 	%fd5, [_Z12singleKernelPdS_S_iidddddddd_param_9];
	ld.param.f64 	%fd6, [_Z12singleKernelPdS_S_iidddddddd_param_10];
	ld.param.f64 	%fd7, [_Z12singleKernelPdS_S_iidddddddd_param_11];
	ld.param.f64 	%fd8, [_Z12singleKernelPdS_S_iidddddddd_param_12];
	cvta.to.global.u64 	%rd1, %rd4;
	mov.u32 	%r1, %tid.x;
	mov.u32 	%r2, %tid.y;
	mov.u32 	%r3, %ctaid.x;
	mov.u32 	%r4, %ctaid.y;
	mov.u32 	%r5, %ntid.x;
	mov.u32 	%r6, %ntid.y;
	setp.ne.s32 	%p1, %r1, 0;
	@%p1 bra 	$L__BB1_21;
	mul.lo.s32 	%r7, %r4, %r6;
	add.s32 	%r8, %r72, 2;
	mul.lo.s32 	%r9, %r7, %r8;
	mul.lo.s32 	%r10, %r3, %r5;
	add.s32 	%r124, %r9, %r10;
	add.s32 	%r12, %r5, 2;
	and.b32  	%r13, %r12, 3;
	setp.lt.u32 	%p2, %r5, 2;
	mov.b32 	%r119, 0;
	@%p2 bra 	$L__BB1_4;
	and.b32  	%r74, %r12, -4;
	neg.s32 	%r117, %r74;
	mov.u32 	%r75, _ZZ12singleKernelPdS_S_iiddddddddE19device_memory_array;
	mad.lo.s32 	%r76, %r2, 144, %r75;
	add.s32 	%r116, %r76, 168;
	mad.lo.s32 	%r77, %r8, %r2, %r8;
	add.s32 	%r118, %r124, %r77;
$L__BB1_3:
	and.b32  	%r119, %r12, 4092;
	mul.wide.s32 	%rd5, %r118, 8;
	add.s64 	%rd6, %rd1, %rd5;
	ld.global.f64 	%fd9, [%rd6];
	st.shared.f64 	[%r116+-24], %fd9;
	ld.global.f64 	%fd10, [%rd6+8];
	st.shared.f64 	[%r116+-16], %fd10;
	ld.global.f64 	%fd11, [%rd6+16];
	st.shared.f64 	[%r116+-8], %fd11;
	ld.global.f64 	%fd12, [%rd6+24];
	st.shared.f64 	[%r116], %fd12;
	add.s32 	%r118, %r118, 4;
	add.s32 	%r117, %r117, 4;
	add.s32 	%r116, %r116, 32;
	setp.ne.s32 	%p3, %r117, 0;
	@%p3 bra 	$L__BB1_3;
$L__BB1_4:
	setp.eq.s32 	%p4, %r13, 0;
	@%p4 bra 	$L__BB1_7;
	shl.b32 	%r78, %r119, 3;
	mad.lo.s32 	%r79, %r2, 144, %r78;
	mov.u32 	%r80, _ZZ12singleKernelPdS_S_iiddddddddE19device_memory_array;
	add.s32 	%r81, %r79, %r80;
	add.s32 	%r122, %r81, 144;
	add.s32 	%r82, %r119, %r10;
	add.s32 	%r83, %r2, %r7;
	mad.lo.s32 	%r84, %r8, %r83, %r8;
	add.s32 	%r121, %r82, %r84;
	neg.s32 	%r120, %r13;
$L__BB1_6:
	.pragma "nounroll";
	mul.wide.s32 	%rd7, %r121, 8;
	add.s64 	%rd8, %rd1, %rd7;
	ld.global.f64 	%fd13, [%rd8];
	st.shared.f64 	[%r122], %fd13;
	add.s32 	%r122, %r122, 8;
	add.s32 	%r121, %r121, 1;
	add.s32 	%r120, %r120, 1;
	setp.ne.s32 	%p5, %r120, 0;
	@%p5 bra 	$L__BB1_6;
$L__BB1_7:
	setp.eq.s32 	%p6, %r2, 1;
	@%p6 bra 	$L__BB1_15;
	setp.ne.s32 	%p7, %r2, 0;
	@%p7 bra 	$L__BB1_21;
	mov.b32 	%r129, 0;
	@%p2 bra 	$L__BB1_12;
	mov.u32 	%r100, _ZZ12singleKernelPdS_S_iiddddddddE19device_memory_array;
	add.s32 	%r123, %r100, 16;
	and.b32  	%r101, %r12, -4;
	neg.s32 	%r125, %r101;
	add.s32 	%r102, %r5, 2;
	and.b32  	%r129, %r102, 4092;
$L__BB1_11:
	mul.wide.s32 	%rd13, %r124, 8;
	add.s64 	%rd14, %rd1, %rd13;
	ld.global.f64 	%fd19, [%rd14];
	st.shared.f64 	[%r123+-16], %fd19;
	ld.global.f64 	%fd20, [%rd14+8];
	st.shared.f64 	[%r123+-8], %fd20;
	ld.global.f64 	%fd21, [%rd14+16];
	st.shared.f64 	[%r123], %fd21;
	ld.global.f64 	%fd22, [%rd14+24];
	st.shared.f64 	[%r123+8], %fd22;
	add.s32 	%r125, %r125, 4;
	add.s32 	%r124, %r124, 4;
	add.s32 	%r123, %r123, 32;
	setp.eq.s32 	%p13, %r125, 0;
	@%p13 bra 	$L__BB1_12;
	bra.uni 	$L__BB1_11;
$L__BB1_12:
	@%p4 bra 	$L__BB1_21;
	shl.b32 	%r103, %r129, 3;
	mov.u32 	%r104, _ZZ12singleKernelPdS_S_iiddddddddE19device_memory_array;
	add.s32 	%r132, %r104, %r103;
	add.s32 	%r105, %r129, %r9;
	add.s32 	%r131, %r105, %r10;
	neg.s32 	%r130, %r13;
$L__BB1_14:
	.pragma "nounroll";
	mul.wide.s32 	%rd15, %r131, 8;
	add.s64 	%rd16, %rd1, %rd15;
	ld.global.f64 	%fd23, [%rd16];
	st.shared.f64 	[%r132], %fd23;
	add.s32 	%r132, %r132, 8;
	add.s32 	%r131, %r131, 1;
	add.s32 	%r130, %r130, 1;
	setp.eq.s32 	%p15, %r130, 0;
	@%p15 bra 	$L__BB1_21;
	bra.uni 	$L__BB1_14;
$L__BB1_15:
	mov.b32 	%r133, 0;
	@%p2 bra 	$L__BB1_18;
	and.b32  	%r86, %r12, -4;
	neg.s32 	%r127, %r86;
	mov.u32 	%r87, _ZZ12singleKernelPdS_S_iiddddddddE19device_memory_array;
	mad.lo.s32 	%r88, %r6, 144, %r87;
	add.s32 	%r126, %r88, 168;
	mad.lo.s32 	%r89, %r8, %r6, %r8;
	add.s32 	%r128, %r124, %r89;
$L__BB1_17:
	add.s32 	%r90, %r5, 2;
	and.b32  	%r133, %r90, 4092;
	mul.wide.s32 	%rd9, %r128, 8;
	add.s64 	%rd10, %rd1, %rd9;
	ld.global.f64 	%fd14, [%rd10];
	st.shared.f64 	[%r126+-24], %fd14;
	ld.global.f64 	%fd15, [%rd10+8];
	st.shared.f64 	[%r126+-16], %fd15;
	ld.global.f64 	%fd16, [%rd10+16];
	st.shared.f64 	[%r126+-8], %fd16;
	ld.global.f64 	%fd17, [%rd10+24];
	st.shared.f64 	[%r126], %fd17;
	add.s32 	%r128, %r128, 4;
	add.s32 	%r127, %r127, 4;
	add.s32 	%r126, %r126, 32;
	setp.eq.s32 	%p9, %r127, 0;
	@%p9 bra 	$L__BB1_18;
	bra.uni 	$L__BB1_17;
$L__BB1_18:
	@%p4 bra 	$L__BB1_21;
	shl.b32 	%r91, %r133, 3;
	mad.lo.s32 	%r92, %r6, 144, %r91;
	mov.u32 	%r93, _ZZ12singleKernelPdS_S_iiddddddddE19device_memory_array;
	add.s32 	%r94, %r92, %r93;
	add.s32 	%r136, %r94, 144;
	add.s32 	%r95, %r133, %r10;
	mad.lo.s32 	%r96, %r6, %r4, %r6;
	mad.lo.s32 	%r97, %r8, %r96, %r8;
	add.s32 	%r135, %r95, %r97;
	neg.s32 	%r134, %r13;
$L__BB1_20:
	.pragma "nounroll";
	mul.wide.s32 	%rd11, %r135, 8;
	add.s64 	%rd12, %rd1, %rd11;
	ld.global.f64 	%fd18, [%rd12];
	st.shared.f64 	[%r136], %fd18;
	add.s32 	%r136, %r136, 8;
	add.s32 	%r135, %r135, 1;
	add.s32 	%r134, %r134, 1;
	setp.ne.s32 	%p11, %r134, 0;
	@%p11 bra 	$L__BB1_20;
$L__BB1_21:
	ld.param.f64 	%fd56, [_Z12singleKernelPdS_S_iidddddddd_param_8];
	ld.param.f64 	%fd55, [_Z12singleKernelPdS_S_iidddddddd_param_7];
	ld.param.u64 	%rd22, [_Z12singleKernelPdS_S_iidddddddd_param_0];
	cvta.to.global.u64 	%rd17, %rd3;
	cvta.to.global.u64 	%rd18, %rd22;
	add.s32 	%r106, %r72, 2;
	mad.lo.s32 	%r107, %r4, %r6, %r2;
	mad.lo.s32 	%r108, %r3, %r5, %r1;
	add.s32 	%r109, %r108, %r106;
	mad.lo.s32 	%r110, %r107, %r106, %r109;
	add.s32 	%r111, %r110, 1;
	bar.sync 	0;
	mul.wide.s32 	%rd19, %r111, 8;
	add.s64 	%rd20, %rd17, %rd19;
	ld.global.f64 	%fd24, [%rd20];
	mov.u32 	%r112, _ZZ12singleKernelPdS_S_iiddddddddE19device_memory_array;
	mad.lo.s32 	%r113, %r2, 144, %r112;
	shl.b32 	%r114, %r1, 3;
	add.s32 	%r115, %r113, %r114;
	ld.shared.f64 	%fd25, [%r115+152];
	ld.shared.f64 	%fd26, [%r115+160];
	ld.shared.f64 	%fd27, [%r115+144];
	add.f64 	%fd28, %fd26, %fd27;
	fma.rn.f64 	%fd29, %fd25, 0dC010000000000000, %fd28;
	ld.shared.f64 	%fd30, [%r115+296];
	add.f64 	%fd31, %fd30, %fd29;
	ld.shared.f64 	%fd32, [%r115+8];
	add.f64 	%fd33, %fd32, %fd31;
	fma.rn.f64 	%fd34, %fd8, %fd33, %fd25;
	mul.f64 	%fd35, %fd1, %fd34;
	sub.f64 	%fd36, %fd34, %fd55;
	mul.f64 	%fd37, %fd35, %fd36;
	add.f64 	%fd38, %fd34, 0dBFF0000000000000;
	mul.f64 	%fd39, %fd38, %fd37;
	fma.rn.f64 	%fd40, %fd24, %fd34, %fd39;
	mul.f64 	%fd41, %fd2, %fd40;
	sub.f64 	%fd42, %fd34, %fd41;
	mul.f64 	%fd43, %fd5, %fd24;
	add.f64 	%fd44, %fd6, %fd42;
	div.rn.f64 	%fd45, %fd43, %fd44;
	add.f64 	%fd46, %fd56, %fd45;
	mul.f64 	%fd47, %fd2, %fd46;
	neg.f64 	%fd48, %fd24;
	mul.f64 	%fd49, %fd1, %fd42;
	sub.f64 	%fd50, %fd42, %fd7;
	add.f64 	%fd51, %fd50, 0dBFF0000000000000;
	mul.f64 	%fd52, %fd49, %fd51;
	sub.f64 	%fd53, %fd48, %fd52;
	fma.rn.f64 	%fd54, %fd47, %fd53, %fd24;
	bar.sync 	0;
	add.s64 	%rd21, %rd18, %rd19;
	st.global.f64 	[%rd21], %fd42;
	st.global.f64 	[%rd20], %fd54;
	ret;

}


// ===== COMPILED SASS (sm_100) =====

	.target	sm_100

	.elftype	@"ET_EXEC"


//--------------------- .note.nv.tkinfo           --------------------------
	.section	.note.nv.tkinfo,"",@"SHT_NOTE"
	.sectionflags	@"SHF_NOTE_NV_TKINFO"
	.tkinfo
        /*0018*/ 	.word	0x00000002
        /*0030*/ 	.string	""
        /*0030*/ 	.string	"ptxas"
        /*0030*/ 	.string	"Cuda compilation tools, release 13.0, V13.0.88"
        /*0030*/ 	.string	"Build cuda_13.0.r13.0/compiler.36424714_0"
        /*0030*/ 	.string	"-arch sm_100 -m 64 "



//--------------------- .note.nv.cuinfo           --------------------------
	.section	.note.nv.cuinfo,"",@"SHT_NOTE"
	.sectionflags	@"SHF_NOTE_NV_CUINFO"
        /*0018*/ 	.short	0x0002
        /*001a*/ 	.short	0x0064
        /*001c*/ 	.short	0x0082
	.zero		2


//--------------------- .nv.info                  --------------------------
	.section	.nv.info,"",@"SHT_CUDA_INFO"
	.align	4


	//----- nvinfo : EIATTR_REGCOUNT
	.align		4
        /*0000*/ 	.byte	0x04, 0x2f
        /*0002*/ 	.short	(.L_1 - .L_0)
	.align		4
.L_0:
        /*0004*/ 	.word	index@(_Z11ghostKernelPdii)
        /*0008*/ 	.word	0x00000016


	//----- nvinfo : EIATTR_FRAME_SIZE
	.align		4
.L_1:
        /*000c*/ 	.byte	0x04, 0x11
        /*000e*/ 	.short	(.L_3 - .L_2)
	.align		4
.L_2:
        /*0010*/ 	.word	index@(_Z11ghostKernelPdii)
        /*0014*/ 	.word	0x00000000


	//----- nvinfo : EIATTR_REGCOUNT
	.align		4
.L_3:
        /*0018*/ 	.byte	0x04, 0x2f
        /*001a*/ 	.short	(.L_5 - .L_4)
	.align		4
.L_4:
        /*001c*/ 	.word	index@(_Z12singleKernelPdS_S_iidddddddd)
        /*0020*/ 	.word	0x00000020


	//----- nvinfo : EIATTR_FRAME_SIZE
	.align		4
.L_5:
        /*0024*/ 	.byte	0x04, 0x11
        /*0026*/ 	.short	(.L_7 - .L_6)
	.align		4
.L_6:
        /*0028*/ 	.word	index@($__internal_0_$__cuda_sm20_div_rn_f64_full)
        /*002c*/ 	.word	0x00000000


	//----- nvinfo : EIATTR_FRAME_SIZE
	.align		4
.L_7:
        /*0030*/ 	.byte	0x04, 0x11
        /*0032*/ 	.short	(.L_9 - .L_8)
	.align		4
.L_8:
        /*0034*/ 	.word	index@(_Z12singleKernelPdS_S_iidddddddd)
        /*0038*/ 	.word	0x00000000


	//----- nvinfo : EIATTR_MIN_STACK_SIZE
	.align		4
.L_9:
        /*003c*/ 	.byte	0x04, 0x12
        /*003e*/ 	.short	(.L_11 - .L_10)
	.align		4
.L_10:
        /*0040*/ 	.word	index@(_Z12singleKernelPdS_S_iidddddddd)
        /*0044*/ 	.word	0x00000000


	//----- nvinfo : EIATTR_MIN_STACK_SIZE
	.align		4
.L_11:
        /*0048*/ 	.byte	0x04, 0x12
        /*004a*/ 	.short	(.L_13 - .L_12)
	.align		4
.L_12:
        /*004c*/ 	.word	index@(_Z11ghostKernelPdii)
        /*0050*/ 	.word	0x00000000
.L_13:


//--------------------- .nv.compat                --------------------------
	.section	.nv.compat,"",@"SHT_CUDA_COMPAT_INFO"
	.align	4
        /*0000*/ 	.byte	0x02, 0x09, 0x00, 0x00, 0x02, 0x02, 0x01, 0x00, 0x02, 0x05, 0x05, 0x00, 0x03, 0x07, 0x01, 0x01
        /*0010*/ 	.byte	0x02, 0x03, 0x00, 0x00, 0x02, 0x06, 0x01, 0x00, 0x04, 0x0b, 0x08, 0x00, 0x01, 0x00, 0x00, 0x00
        /*0020*/ 	.byte	0x00, 0x00, 0x00, 0x00


//--------------------- .nv.info._Z12singleKernelPdS_S_iidddddddd --------------------------
	.section	.nv.info._Z12singleKernelPdS_S_iidddddddd,"",@"SHT_CUDA_INFO"
	.sectionflags	@""
	.align	4


	//----- nvinfo : EIATTR_CUDA_API_VERSION
	.align		4
        /*0000*/ 	.byte	0x04, 0x37
        /*0002*/ 	.short	(.L_15 - .L_14)
.L_14:
        /*0004*/ 	.word	0x00000082


	//----- nvinfo : EIATTR_KPARAM_INFO
	.align		4
.L_15:
        /*0008*/ 	.byte	0x04, 0x17
        /*000a*/ 	.short	(.L_17 - .L_16)
.L_16:
        /*000c*/ 	.word	0x00000000
        /*0010*/ 	.short	0x000c
        /*0012*/ 	.short	0x0058
        /*0014*/ 	.byte	0x00, 0xf0, 0x21, 0x00


	//----- nvinfo : EIATTR_KPARAM_INFO
	.align		4
.L_17:
        /*0018*/ 	.byte	0x04, 0x17
        /*001a*/ 	.short	(.L_19 - .L_18)
.L_18:
        /*001c*/ 	.word	0x00000000
        /*0020*/ 	.short	0x000b
        /*0022*/ 	.short	0x0050
        /*0024*/ 	.byte	0x00, 0xf0, 0x21, 0x00


	//----- nvinfo : EIATTR_KPARAM_INFO
	.align		4
.L_19:
        /*0028*/ 	.byte	0x04, 0x17
        /*002a*/ 	.short	(.L_21 - .L_20)
.L_20:
        /*002c*/ 	.word	0x00000000
        /*0030*/ 	.short	0x000a
        /*0032*/ 	.short	0x0048
        /*0034*/ 	.byte	0x00, 0xf0, 0x21, 0x00


	//----- nvinfo : EIATTR_KPARAM_INFO
	.align		4
.L_21:
        /*0038*/ 	.byte	0x04, 0x17
        /*003a*/ 	.short	(.L_23 - .L_22)
.L_22:
        /*003c*/ 	.word	0x00000000
        /*0040*/ 	.short	0x0009
        /*0042*/ 	.short	0x0040
        /*0044*/ 	.byte	0x00, 0xf0, 0x21, 0x00


	//----- nvinfo : EIATTR_KPARAM_INFO
	.align		4
.L_23:
        /*0048*/ 	.byte	0x04, 0x17
        /*004a*/ 	.short	(.L_25 - .L_24)
.L_24:
        /*004c*/ 	.word	0x00000000
        /*0050*/ 	.short	0x0008
        /*0052*/ 	.short	0x0038
        /*0054*/ 	.byte	0x00, 0xf0, 0x21, 0x00


	//----- nvinfo : EIATTR_KPARAM_INFO
	.align		4
.L_25:
        /*0058*/ 	.byte	0x04, 0x17
        /*005a*/ 	.short	(.L_27 - .L_26)
.L_26:
        /*005c*/ 	.word	0x00000000
        /*0060*/ 	.short	0x0007
        /*0062*/ 	.short	0x0030
        /*0064*/ 	.byte	0x00, 0xf0, 0x21, 0x00


	//----- nvinfo : EIATTR_KPARAM_INFO
	.align		4
.L_27:
        /*0068*/ 	.byte	0x04, 0x17
        /*006a*/ 	.short	(.L_29 - .L_28)
.L_28:
        /*006c*/ 	.word	0x00000000
        /*0070*/ 	.short	0x0006
        /*0072*/ 	.short	0x0028
        /*0074*/ 	.byte	0x00, 0xf0, 0x21, 0x00


	//----- nvinfo : EIATTR_KPARAM_INFO
	.align		4
.L_29:
        /*0078*/ 	.byte	0x04, 0x17
        /*007a*/ 	.short	(.L_31 - .L_30)
.L_30:
        /*007c*/ 	.word	0x00000000
        /*0080*/ 	.short	0x0005
        /*0082*/ 	.short	0x0020
        /*0084*/ 	.byte	0x00, 0xf0, 0x21, 0x00


	//----- nvinfo : EIATTR_KPARAM_INFO
	.align		4
.L_31:
        /*0088*/ 	.byte	0x04, 0x17
        /*008a*/ 	.short	(.L_33 - .L_32)
.L_32:
        /*008c*/ 	.word	0x00000000
        /*0090*/ 	.short	0x0004
        /*0092*/ 	.short	0x001c
        /*0094*/ 	.byte	0x00, 0xf0, 0x11, 0x00


	//----- nvinfo : EIATTR_KPARAM_INFO
	.align		4
.L_33:
        /*0098*/ 	.byte	0x04, 0x17
        /*009a*/ 	.short	(.L_35 - .L_34)
.L_34:
        /*009c*/ 	.word	0x00000000
        /*00a0*/ 	.short	0x0003
        /*00a2*/ 	.short	0x0018
        /*00a4*/ 	.byte	0x00, 0xf0, 0x11, 0x00


	//----- nvinfo : EIATTR_KPARAM_INFO
	.align		4
.L_35:
        /*00a8*/ 	.byte	0x04, 0x17
        /*00aa*/ 	.short	(.L_37 - .L_36)
.L_36:
        /*00ac*/ 	.word	0x00000000
        /*00b0*/ 	.short	0x0002
        /*00b2*/ 	.short	0x0010
        /*00b4*/ 	.byte	0x00, 0xf5, 0x21, 0x00


	//----- nvinfo : EIATTR_KPARAM_INFO
	.align		4
.L_37:
        /*00b8*/ 	.byte	0x04, 0x17
        /*00ba*/ 	.short	(.L_39 - .L_38)
.L_38:
        /*00bc*/ 	.word	0x00000000
        /*00c0*/ 	.short	0x0001
        /*00c2*/ 	.short	0x0008
        /*00c4*/ 	.byte	0x00, 0xf5, 0x21, 0x00


	//----- nvinfo : EIATTR_KPARAM_INFO
	.align		4
.L_39:
        /*00c8*/ 	.byte	0x04, 0x17
        /*00ca*/ 	.short	(.L_41 - .L_40)
.L_40:
        /*00cc*/ 	.word	0x00000000
        /*00d0*/ 	.short	0x0000
        /*00d2*/ 	.short	0x0000
        /*00d4*/ 	.byte	0x00, 0xf5, 0x21, 0x00


	//----- nvinfo : EIATTR_SPARSE_MMA_MASK
	.align		4
.L_41:
        /*00d8*/ 	.byte	0x03, 0x50
        /*00da*/ 	.short	0x0000


	//----- nvinfo : EIATTR_MAXREG_COUNT
	.align		4
        /*00dc*/ 	.byte	0x03, 0x1b
        /*00de*/ 	.short	0x00ff


	//----- nvinfo : EIATTR_NUM_BARRIERS
	.align		4
        /*00e0*/ 	.byte	0x02, 0x4c
        /*00e2*/ 	.byte	0x01
	.zero		1


	//----- nvinfo : EIATTR_MERCURY_ISA_VERSION
	.align		4
        /*00e4*/ 	.byte	0x03, 0x5f
        /*00e6*/ 	.short	0x0101


	//----- nvinfo : EIATTR_VRC_CTA_INIT_COUNT
	.align		4
        /*00e8*/ 	.byte	0x02, 0x4a
	.zero		1
	.zero		1


	//----- nvinfo : EIATTR_EXIT_INSTR_OFFSETS
	.align		4
        /*00ec*/ 	.byte	0x04, 0x1c
        /*00ee*/ 	.short	(.L_43 - .L_42)


	//   ....[0]....
.L_42:
        /*00f0*/ 	.word	0x00001d90


	//----- nvinfo : EIATTR_CRS_STACK_SIZE
	.align		4
.L_43:
        /*00f4*/ 	.byte	0x04, 0x1e
        /*00f6*/ 	.short	(.L_45 - .L_44)
.L_44:
        /*00f8*/ 	.word	0x00000000


	//----- nvinfo : EIATTR_CBANK_PARAM_SIZE
	.align		4
.L_45:
        /*00fc*/ 	.byte	0x03, 0x19
        /*00fe*/ 	.short	0x0060


	//----- nvinfo : EIATTR_PARAM_CBANK
	.align		4
        /*0100*/ 	.byte	0x04, 0x0a
        /*0102*/ 	.short	(.L_47 - .L_46)
	.align		4
.L_46:
        /*0104*/ 	.word	index@(.nv.constant0._Z12singleKernelPdS_S_iidddddddd)
        /*0108*/ 	.short	0x0380
        /*010a*/ 	.short	0x0060


	//----- nvinfo : EIATTR_SW_WAR
	.align		4
.L_47:
        /*010c*/ 	.byte	0x04, 0x36
        /*010e*/ 	.short	(.L_49 - .L_48)
.L_48:
        /*0110*/ 	.word	0x00000008
.L_49:


//--------------------- .nv.info._Z11ghostKernelPdii --------------------------
	.section	.nv.info._Z11ghostKernelPdii,"",@"SHT_CUDA_INFO"
	.sectionflags	@""
	.align	4


	//----- nvinfo : EIATTR_CUDA_API_VERSION
	.align		4
        /*0000*/ 	.byte	0x04, 0x37
        /*0002*/ 	.short	(.L_51 - .L_50)
.L_50:
        /*0004*/ 	.word	0x00000082


	//----- nvinfo : EIATTR_KPARAM_INFO
	.align		4
.L_51:
        /*0008*/ 	.byte	0x04, 0x17
        /*000a*/ 	.short	(.L_53 - .L_52)
.L_52:
        /*000c*/ 	.word	0x00000000
        /*0010*/ 	.short	0x0002
        /*0012*/ 	.short	0x000c
        /*0014*/ 	.byte	0x00, 0xf0, 0x11, 0x00


	//----- nvinfo : EIATTR_KPARAM_INFO
	.align		4
.L_53:
        /*0018*/ 	.byte	0x04, 0x17
        /*001a*/ 	.short	(.L_55 - .L_54)
.L_54:
        /*001c*/ 	.word	0x00000000
        /*0020*/ 	.short	0x0001
        /*0022*/ 	.short	0x0008
        /*0024*/ 	.byte	0x00, 0xf0, 0x11, 0x00


	//----- nvinfo : EIATTR_KPARAM_INFO
	.align		4
.L_55:
        /*0028*/ 	.byte	0x04, 0x17
        /*002a*/ 	.short	(.L_57 - .L_56)
.L_56:
        /*002c*/ 	.word	0x00000000
        /*0030*/ 	.short	0x0000
        /*0032*/ 	.short	0x0000
        /*0034*/ 	.byte	0x00, 0xf5, 0x21, 0x00


	//----- nvinfo : EIATTR_SPARSE_MMA_MASK
	.align		4
.L_57:
        /*0038*/ 	.byte	0x03, 0x50
        /*003a*/ 	.short	0x0000


	//----- nvinfo : EIATTR_MAXREG_COUNT
	.align		4
        /*003c*/ 	.byte	0x03, 0x1b
        /*003e*/ 	.short	0x00ff


	//----- nvinfo : EIATTR_MERCURY_ISA_VERSION
	.align		4
        /*0040*/ 	.byte	0x03, 0x5f
        /*0042*/ 	.short	0x0101


	//----- nvinfo : EIATTR_VRC_CTA_INIT_COUNT
	.align		4
        /*0044*/ 	.byte	0x02, 0x4a
	.zero		1
	.zero		1


	//----- nvinfo : EIATTR_EXIT_INSTR_OFFSETS
	.align		4
        /*0048*/ 	.byte	0x04, 0x1c
        /*004a*/ 	.short	(.L_59 - .L_58)


	//   ....[0]....
.L_58:
        /*004c*/ 	.word	0x000001d0


	//----- nvinfo : EIATTR_CBANK_PARAM_SIZE
	.align		4
.L_59:
        /*0050*/ 	.byte	0x03, 0x19
        /*0052*/ 	.short	0x0010


	//----- nvinfo : EIATTR_PARAM_CBANK
	.align		4
        /*0054*/ 	.byte	0x04, 0x0a
        /*0056*/ 	.short	(.L_61 - .L_60)
	.align		4
.L_60:
        /*0058*/ 	.word	index@(.nv.constant0._Z11ghostKernelPdii)
        /*005c*/ 	.short	0x0380
        /*005e*/ 	.short	0x0010


	//----- nvinfo : EIATTR_SW_WAR
	.align		4
.L_61:
        /*0060*/ 	.byte	0x04, 0x36
        /*0062*/ 	.short	(.L_63 - .L_62)
.L_62:
        /*0064*/ 	.word	0x00000008
.L_63:


//--------------------- .nv.callgraph             --------------------------
	.section	.nv.callgraph,"",@"SHT_CUDA_CALLGRAPH"
	.align	4
	.sectionentsize	8
	.align		4
        /*0000*/ 	.word	0x00000000
	.align		4
        /*0004*/ 	.word	0xffffffff
	.align		4
        /*0008*/ 	.word	0x00000000
	.align		4
        /*000c*/ 	.word	0xfffffffe
	.align		4
        /*0010*/ 	.word	0x00000000
	.align		4
        /*0014*/ 	.word	0xfffffffd
	.align		4
        /*0018*/ 	.word	0x00000000
	.align		4
        /*001c*/ 	.word	0xfffffffc


//--------------------- .text._Z12singleKernelPdS_S_iidddddddd --------------------------
	.section	.text._Z12singleKernelPdS_S_iidddddddd,"ax",@progbits
	.align	128
        .global         _Z12singleKernelPdS_S_iidddddddd
        .type           _Z12singleKernelPdS_S_iidddddddd,@function
        .size           _Z12singleKernelPdS_S_iidddddddd,(.L_x_33 - _Z12singleKernelPdS_S_iidddddddd)
        .other          _Z12singleKernelPdS_S_iidddddddd,@"STO_CUDA_ENTRY STV_DEFAULT"
_Z12singleKernelPdS_S_iidddddddd:
.text._Z12singleKernelPdS_S_iidddddddd:
[----:B------:R-:W-:Y:S01]  /*0000*/  LDC R1, c[0x0][0x37c] ;  /* 0x0000df00ff017b82 */ /* 0x000fe20000000800 */
[----:B------:R-:W0:Y:S07]  /*0010*/  S2R R0, SR_TID.X ;  /* 0x0000000000007919 */ /* 0x000e2e0000002100 */
[----:B------:R-:W1:Y:S01]  /*0020*/  LDC R23, c[0x0][0x398] ;  /* 0x0000e600ff177b82 */ /* 0x000e620000000800 */
[----:B------:R-:W2:Y:S01]  /*0030*/  LDCU.64 UR6, c[0x0][0x358] ;  /* 0x00006b00ff0677ac */ /* 0x000ea20008000a00 */
[----:B------:R-:W-:Y:S01]  /*0040*/  BSSY.RECONVERGENT B0, `(.L_x_0) ;  /* 0x000018c000007945 */ /* 0x000fe20003800200 */
[----:B------:R-:W3:Y:S05]  /*0050*/  S2R R2, SR_TID.Y ;  /* 0x0000000000027919 */ /* 0x000eea0000002200 */
[----:B------:R-:W4:Y:S08]  /*0060*/  LDC R3, c[0x0][0x360] ;  /* 0x0000d800ff037b82 */ /* 0x000f300000000800 */
[----:B------:R-:W2:Y:S08]  /*0070*/  LDC R16, c[0x0][0x364] ;  /* 0x0000d900ff107b82 */ /* 0x000eb00000000800 */
[----:B------:R-:W0:Y:S01]  /*0080*/  S2UR UR8, SR_CTAID.X ;  /* 0x00000000000879c3 */ /* 0x000e220000002500 */
[----:B-1----:R-:W-:Y:S01]  /*0090*/  VIADD R23, R23, 0x2 ;  /* 0x0000000217177836 */ /* 0x002fe20000000000 */
[----:B0-----:R-:W-:-:S06]  /*00a0*/  ISETP.NE.AND P0, PT, R0, RZ, PT ;  /* 0x000000ff0000720c */ /* 0x001fcc0003f05270 */
[----:B------:R-:W0:Y:S07]  /*00b0*/  S2UR UR9, SR_CTAID.Y ;  /* 0x00000000000979c3 */ /* 0x000e2e0000002600 */
[----:B---34-:R-:W-:Y:S05]  /*00c0*/  @P0 BRA `(.L_x_1) ;  /* 0x00000018000c0947 */ /* 0x018fea0003800000 */
[C---:B------:R-:W-:Y:S01]  /*00d0*/  ISETP.GE.U32.AND P1, PT, R3.reuse, 0x2, PT ;  /* 0x000000020300780c */ /* 0x040fe20003f26070 */
[----:B0-2---:R-:W-:Y:S02]  /*00e0*/  IMAD R17, R16, UR9, RZ ;  /* 0x0000000910117c24 */ /* 0x005fe4000f8e02ff */
[C---:B------:R-:W-:Y:S02]  /*00f0*/  VIADD R24, R3.reuse, 0x2 ;  /* 0x0000000203187836 */ /* 0x040fe40000000000 */
[----:B------:R-:W-:Y:S02]  /*0100*/  IMAD R21, R3, UR8, RZ ;  /* 0x0000000803157c24 */ /* 0x000fe4000f8e02ff */
[----:B------:R-:W-:Y:S01]  /*0110*/  IMAD R22, R17, R23, RZ ;  /* 0x0000001711167224 */ /* 0x000fe200078e02ff */
[----:B------:R-:W-:Y:S01]  /*0120*/  LOP3.LUT R20, R24, 0x3, RZ, 0xc0, !PT ;  /* 0x0000000318147812 */ /* 0x000fe200078ec0ff */
[----:B------:R-:W-:Y:S02]  /*0130*/  IMAD.MOV.U32 R26, RZ, RZ, RZ ;  /* 0x000000ffff1a7224 */ /* 0x000fe400078e00ff */
[----:B------:R-:W-:-:S02]  /*0140*/  IMAD.IADD R19, R22, 0x1, R21 ;  /* 0x0000000116137824 */ /* 0x000fc400078e0215 */
[----:B------:R-:W-:Y:S05]  /*0150*/  @!P1 BRA `(.L_x_2) ;  /* 0x0000000400b09947 */ /* 0x000fea0003800000 */
[----:B------:R-:W0:Y:S01]  /*0160*/  S2R R5, SR_CgaCtaId ;  /* 0x0000000000057919 */ /* 0x000e220000008800 */
[----:B------:R-:W-:Y:S01]  /*0170*/  LOP3.LUT R27, R24, 0xfffffffc, RZ, 0xc0, !PT ;  /* 0xfffffffc181b7812 */ /* 0x000fe200078ec0ff */
[----:B------:R-:W-:Y:S01]  /*0180*/  IMAD R18, R23, R2, R23 ;  /* 0x0000000217127224 */ /* 0x000fe200078e0217 */
[----:B------:R-:W-:Y:S02]  /*0190*/  MOV R4, 0x400 ;  /* 0x0000040000047802 */ /* 0x000fe40000000f00 */
[----:B------:R-:W-:Y:S01]  /*01a0*/  IADD3 R27, PT, PT, -R27, RZ, RZ ;  /* 0x000000ff1b1b7210 */ /* 0x000fe20007ffe1ff */
[----:B------:R-:W-:-:S03]  /*01b0*/  IMAD.IADD R18, R19, 0x1, R18 ;  /* 0x0000000113127824 */ /* 0x000fc600078e0212 */
[----:B------:R-:W-:Y:S02]  /*01c0*/  ISETP.GE.AND P0, PT, R27, RZ, PT ;  /* 0x000000ff1b00720c */ /* 0x000fe40003f06270 */
[----:B0-----:R-:W-:-:S05]  /*01d0*/  LEA R5, R5, R4, 0x18 ;  /* 0x0000000405057211 */ /* 0x001fca00078ec0ff */
[----:B------:R-:W-:-:S04]  /*01e0*/  IMAD R5, R2, 0x90, R5 ;  /* 0x0000009002057824 */ /* 0x000fc800078e0205 */
[----:B------:R-:W-:Y:S02]  /*01f0*/  VIADD R25, R5, 0xa8 ;  /* 0x000000a805197836 */ /* 0x000fe40000000000 */
[----:B------:R-:W-:Y:S05]  /*0200*/  @P0 BRA `(.L_x_3) ;  /* 0x0000000400440947 */ /* 0x000fea0003800000 */
[----:B------:R-:W-:Y:S01]  /*0210*/  IMAD.MOV R4, RZ, RZ, -R27 ;  /* 0x000000ffff047224 */ /* 0x000fe200078e0a1b */
[----:B------:R-:W-:-:S04]  /*0220*/  PLOP3.LUT P0, PT, PT, PT, PT, 0x80, 0x8 ;  /* 0x000000000008781c */ /* 0x000fc80003f0f070 */
[----:B------:R-:W-:-:S13]  /*0230*/  ISETP.GT.AND P2, PT, R4, 0xc, PT ;  /* 0x0000000c0400780c */ /* 0x000fda0003f44270 */
[----:B------:R-:W-:Y:S05]  /*0240*/  @!P2 BRA `(.L_x_4) ;  /* 0x0000000000bca947 */ /* 0x000fea0003800000 */
[----:B------:R-:W-:Y:S02]  /*0250*/  PLOP3.LUT P0, PT, PT, PT, PT, 0x8, 0x80 ;  /* 0x000000000080781c */ /* 0x000fe40003f0e170 */
[----:B------:R-:W-:-:S11]  /*0260*/  LOP3.LUT R26, R24, 0xffc, RZ, 0xc0, !PT ;  /* 0x00000ffc181a7812 */ /* 0x000fd600078ec0ff */
.L_x_5:
[----:B------:R-:W0:Y:S02]  /*0270*/  LDC.64 R4, c[0x0][0x388] ;  /* 0x0000e200ff047b82 */ /* 0x000e240000000a00 */
[----:B0-----:R-:W-:-:S05]  /*0280*/  IMAD.WIDE R12, R18, 0x8, R4 ;  /* 0x00000008120c7825 */ /* 0x001fca00078e0204 */
[----:B------:R-:W2:Y:S04]  /*0290*/  LDG.E.64 R6, desc[UR6][R12.64+0x8] ;  /* 0x000008060c067981 */ /* 0x000ea8000c1e1b00 */
[----:B------:R-:W3:Y:S04]  /*02a0*/  LDG.E.64 R10, desc[UR6][R12.64] ;  /* 0x000000060c0a7981 */ /* 0x000ee8000c1e1b00 */
[----:B------:R-:W4:Y:S01]  /*02b0*/  LDG.E.64 R8, desc[UR6][R12.64+0x10] ;  /* 0x000010060c087981 */ /* 0x000f22000c1e1b00 */
[----:B------:R-:W-:-:S04]  /*02c0*/  VIADD R15, R18, 0x4 ;  /* 0x00000004120f7836 */ /* 0x000fc80000000000 */
[----:B------:R-:W-:Y:S01]  /*02d0*/  IMAD.WIDE R14, R15, 0x8, R4 ;  /* 0x000000080f0e7825 */ /* 0x000fe200078e0204 */
[----:B------:R-:W5:Y:S04]  /*02e0*/  LDG.E.64 R12, desc[UR6][R12.64+0x18] ;  /* 0x000018060c0c7981 */ /* 0x000f68000c1e1b00 */
[----:B--2---:R0:W-:Y:S04]  /*02f0*/  STS.64 [R25+-0x10], R6 ;  /* 0xfffff00619007388 */ /* 0x0041e80000000a00 */
[----:B---3--:R1:W-:Y:S04]  /*0300*/  STS.64 [R25+-0x18], R10 ;  /* 0xffffe80a19007388 */ /* 0x0083e80000000a00 */
[----:B0-----:R-:W2:Y:S04]  /*0310*/  LDG.E.64 R6, desc[UR6][R14.64] ;  /* 0x000000060e067981 */ /* 0x001ea8000c1e1b00 */
[----:B----4-:R0:W-:Y:S04]  /*0320*/  STS.64 [R25+-0x8], R8 ;  /* 0xfffff80819007388 */ /* 0x0101e80000000a00 */
[----:B-1----:R-:W3:Y:S04]  /*0330*/  LDG.E.64 R10, desc[UR6][R14.64+0x8] ;  /* 0x000008060e0a7981 */ /* 0x002ee8000c1e1b00 */
[----:B0-----:R-:W4:Y:S01]  /*0340*/  LDG.E.64 R8, desc[UR6][R14.64+0x10] ;  /* 0x000010060e087981 */ /* 0x001f22000c1e1b00 */
[----:B------:R-:W-:-:S03]  /*0350*/  IADD3 R29, PT, PT, R18, 0x8, RZ ;  /* 0x00000008121d7810 */ /* 0x000fc60007ffe0ff */
[----:B-----5:R-:W-:Y:S04]  /*0360*/  STS.64 [R25], R12 ;  /* 0x0000000c19007388 */ /* 0x020fe80000000a00 */
[----:B------:R-:W5:Y:S04]  /*0370*/  LDG.E.64 R14, desc[UR6][R14.64+0x18] ;  /* 0x000018060e0e7981 */ /* 0x000f68000c1e1b00 */
[----:B--2---:R0:W-:Y:S02]  /*0380*/  STS.64 [R25+0x8], R6 ;  /* 0x0000080619007388 */ /* 0x0041e40000000a00 */
[----:B0-----:R-:W-:-:S02]  /*0390*/  IMAD.WIDE R6, R29, 0x8, R4 ;  /* 0x000000081d067825 */ /* 0x001fc400078e0204 */
[----:B---3--:R0:W-:Y:S04]  /*03a0*/  STS.64 [R25+0x10], R10 ;  /* 0x0000100a19007388 */ /* 0x0081e80000000a00 */
[----:B----4-:R1:W-:Y:S04]  /*03b0*/  STS.64 [R25+0x18], R8 ;  /* 0x0000180819007388 */ /* 0x0103e80000000a00 */
[----:B------:R-:W2:Y:S04]  /*03c0*/  LDG.E.64 R12, desc[UR6][R6.64+0x10] ;  /* 0x00001006060c7981 */ /* 0x000ea8000c1e1b00 */
[----:B0-----:R-:W3:Y:S04]  /*03d0*/  LDG.E.64 R10, desc[UR6][R6.64+0x8] ;  /* 0x00000806060a7981 */ /* 0x001ee8000c1e1b00 */
[----:B-1----:R-:W4:Y:S01]  /*03e0*/  LDG.E.64 R8, desc[UR6][R6.64] ;  /* 0x0000000606087981 */ /* 0x002f22000c1e1b00 */
[----:B------:R-:W-:-:S04]  /*03f0*/  VIADD R29, R18, 0xc ;  /* 0x0000000c121d7836 */ /* 0x000fc80000000000 */
[----:B------:R-:W-:Y:S01]  /*0400*/  IMAD.WIDE R4, R29, 0x8, R4 ;  /* 0x000000081d047825 */ /* 0x000fe200078e0204 */
[----:B--2---:R0:W-:Y:S04]  /*0410*/  STS.64 [R25+0x38], R12 ;  /* 0x0000380c19007388 */ /* 0x0041e80000000a00 */
[----:B---3--:R1:W-:Y:S04]  /*0420*/  STS.64 [R25+0x30], R10 ;  /* 0x0000300a19007388 */ /* 0x0083e80000000a00 */
[----:B----4-:R2:W-:Y:S04]  /*0430*/  STS.64 [R25+0x28], R8 ;  /* 0x0000280819007388 */ /* 0x0105e80000000a00 */
[----:B0-----:R-:W3:Y:S04]  /*0440*/  LDG.E.64 R12, desc[UR6][R6.64+0x18] ;  /* 0x00001806060c7981 */ /* 0x001ee8000c1e1b00 */
[----:B-1----:R-:W4:Y:S04]  /*0450*/  LDG.E.64 R10, desc[UR6][R4.64] ;  /* 0x00000006040a7981 */ /* 0x002f28000c1e1b00 */
[----:B--2---:R-:W2:Y:S04]  /*0460*/  LDG.E.64 R8, desc[UR6][R4.64+0x8] ;  /* 0x0000080604087981 */ /* 0x004ea8000c1e1b00 */
[----:B------:R-:W2:Y:S04]  /*0470*/  LDG.E.64 R6, desc[UR6][R4.64+0x10] ;  /* 0x0000100604067981 */ /* 0x000ea8000c1e1b00 */
[----:B------:R-:W2:Y:S01]  /*0480*/  LDG.E.64 R4, desc[UR6][R4.64+0x18] ;  /* 0x0000180604047981 */ /* 0x000ea2000c1e1b00 */
[----:B------:R-:W-:-:S05]  /*0490*/  VIADD R27, R27, 0x10 ;  /* 0x000000101b1b7836 */ /* 0x000fca0000000000 */
[----:B------:R-:W-:Y:S01]  /*04a0*/  ISETP.GE.AND P2, PT, R27, -0xc, PT ;  /* 0xfffffff41b00780c */ /* 0x000fe20003f46270 */
[----:B-----5:R-:W-:Y:S01]  /*04b0*/  STS.64 [R25+0x20], R14 ;  /* 0x0000200e19007388 */ /* 0x020fe20000000a00 */
[----:B------:R-:W-:-:S03]  /*04c0*/  VIADD R18, R18, 0x10 ;  /* 0x0000001012127836 */ /* 0x000fc60000000000 */
[----:B---3--:R-:W-:Y:S04]  /*04d0*/  STS.64 [R25+0x40], R12 ;  /* 0x0000400c19007388 */ /* 0x008fe80000000a00 */
[----:B----4-:R-:W-:Y:S04]  /*04e0*/  STS.64 [R25+0x48], R10 ;  /* 0x0000480a19007388 */ /* 0x010fe80000000a00 */
[----:B--2---:R-:W-:Y:S04]  /*04f0*/  STS.64 [R25+0x50], R8 ;  /* 0x0000500819007388 */ /* 0x004fe80000000a00 */
[----:B------:R-:W-:Y:S04]  /*0500*/  STS.64 [R25+0x58], R6 ;  /* 0x0000580619007388 */ /* 0x000fe80000000a00 */
[----:B------:R0:W-:Y:S02]  /*0510*/  STS.64 [R25+0x60], R4 ;  /* 0x0000600419007388 */ /* 0x0001e40000000a00 */
[----:B0-----:R-:W-:Y:S01]  /*0520*/  VIADD R25, R25, 0x80 ;  /* 0x0000008019197836 */ /* 0x001fe20000000000 */
[----:B------:R-:W-:Y:S06]  /*0530*/  @!P2 BRA `(.L_x_5) ;  /* 0xfffffffc004ca947 */ /* 0x000fec000383ffff */
.L_x_4:
[----:B------:R-:W-:-:S04]  /*0540*/  IADD3 R4, PT, PT, -R27, RZ, RZ ;  /* 0x000000ff1b047210 */ /* 0x000fc80007ffe1ff */
[----:B------:R-:W-:-:S13]  /*0550*/  ISETP.GT.AND P2, PT, R4, 0x4, PT ;  /* 0x000000040400780c */ /* 0x000fda0003f44270 */
[----:B------:R-:W-:Y:S05]  /*0560*/  @!P2 BRA `(.L_x_6) ;  /* 0x000000000064a947 */ /* 0x000fea0003800000 */
[----:B------:R-:W0:Y:S02]  /*0570*/  LDC.64 R4, c[0x0][0x388] ;  /* 0x0000e200ff047b82 */ /* 0x000e240000000a00 */
[----:B0-----:R-:W-:-:S05]  /*0580*/  IMAD.WIDE R12, R18, 0x8, R4 ;  /* 0x00000008120c7825 */ /* 0x001fca00078e0204 */
[----:B------:R-:W2:Y:S04]  /*0590*/  LDG.E.64 R8, desc[UR6][R12.64] ;  /* 0x000000060c087981 */ /* 0x000ea8000c1e1b00 */
[----:B------:R-:W3:Y:S01]  /*05a0*/  LDG.E.64 R6, desc[UR6][R12.64+0x8] ;  /* 0x000008060c067981 */ /* 0x000ee2000c1e1b00 */
[----:B------:R-:W-:-:S03]  /*05b0*/  VIADD R11, R18, 0x4 ;  /* 0x00000004120b7836 */ /* 0x000fc60000000000 */
[----:B------:R-:W4:Y:S01]  /*05c0*/  LDG.E.64 R14, desc[UR6][R12.64+0x10] ;  /* 0x000010060c0e7981 */ /* 0x000f22000c1e1b00 */
[----:B------:R-:W-:-:S05]  /*05d0*/  IMAD.WIDE R4, R11, 0x8, R4 ;  /* 0x000000080b047825 */ /* 0x000fca00078e0204 */
[----:B------:R-:W5:Y:S04]  /*05e0*/  LDG.E.64 R10, desc[UR6][R4.64] ;  /* 0x00000006040a7981 */ /* 0x000f68000c1e1b00 */
[----:B------:R-:W5:Y:S04]  /*05f0*/  LDG.E.64 R12, desc[UR6][R12.64+0x18] ;  /* 0x000018060c0c7981 */ /* 0x000f68000c1e1b00 */
[----:B--2---:R0:W-:Y:S04]  /*0600*/  STS.64 [R25+-0x18], R8 ;  /* 0xffffe80819007388 */ /* 0x0041e80000000a00 */
[----:B---3--:R1:W-:Y:S04]  /*0610*/  STS.64 [R25+-0x10], R6 ;  /* 0xfffff00619007388 */ /* 0x0083e80000000a00 */
[----:B0-----:R-:W2:Y:S04]  /*0620*/  LDG.E.64 R8, desc[UR6][R4.64+0x8] ;  /* 0x0000080604087981 */ /* 0x001ea8000c1e1b00 */
[----:B-1----:R-:W3:Y:S04]  /*0630*/  LDG.E.64 R6, desc[UR6][R4.64+0x10] ;  /* 0x0000100604067981 */ /* 0x002ee8000c1e1b00 */
[----:B------:R-:W3:Y:S01]  /*0640*/  LDG.E.64 R4, desc[UR6][R4.64+0x18] ;  /* 0x0000180604047981 */ /* 0x000ee2000c1e1b00 */
[----:B------:R-:W-:Y:S01]  /*0650*/  PLOP3.LUT P0, PT, PT, PT, PT, 0x8, 0x80 ;  /* 0x000000000080781c */ /* 0x000fe20003f0e170 */
[----:B------:R-:W-:Y:S01]  /*0660*/  VIADD R27, R27, 0x8 ;  /* 0x000000081b1b7836 */ /* 0x000fe20000000000 */
[----:B------:R-:W-:Y:S01]  /*0670*/  LOP3.LUT R26, R24, 0xffc, RZ, 0xc0, !PT ;  /* 0x00000ffc181a7812 */ /* 0x000fe200078ec0ff */
[----:B----4-:R-:W-:Y:S01]  /*0680*/  STS.64 [R25+-0x8], R14 ;  /* 0xfffff80e19007388 */ /* 0x010fe20000000a00 */
[----:B------:R-:W-:-:S03]  /*0690*/  VIADD R18, R18, 0x8 ;  /* 0x0000000812127836 */ /* 0x000fc60000000000 */
[----:B-----5:R-:W-:Y:S04]  /*06a0*/  STS.64 [R25], R12 ;  /* 0x0000000c19007388 */ /* 0x020fe80000000a00 */
[----:B------:R-:W-:Y:S04]  /*06b0*/  STS.64 [R25+0x8], R10 ;  /* 0x0000080a19007388 */ /* 0x000fe80000000a00 */
[----:B--2---:R-:W-:Y:S04]  /*06c0*/  STS.64 [R25+0x10], R8 ;  /* 0x0000100819007388 */ /* 0x004fe80000000a00 */
[----:B---3--:R-:W-:Y:S04]  /*06d0*/  STS.64 [R25+0x18], R6 ;  /* 0x0000180619007388 */ /* 0x008fe80000000a00 */
[----:B------:R0:W-:Y:S02]  /*06e0*/  STS.64 [R25+0x20], R4 ;  /* 0x0000200419007388 */ /* 0x0001e40000000a00 */
[----:B0-----:R-:W-:-:S07]  /*06f0*/  VIADD R25, R25, 0x40 ;  /* 0x0000004019197836 */ /* 0x001fce0000000000 */
.L_x_6:
[----:B------:R-:W-:-:S13]  /*0700*/  ISETP.NE.OR P0, PT, R27, RZ, P0 ;  /* 0x000000ff1b00720c */ /* 0x000fda0000705670 */
[----:B------:R-:W-:Y:S05]  /*0710*/  @!P0 BRA `(.L_x_2) ;  /* 0x0000000000408947 */ /* 0x000fea0003800000 */
.L_x_3:
[----:B------:R-:W-:-:S07]  /*0720*/  LOP3.LUT R26, R24, 0xffc, RZ, 0xc0, !PT ;  /* 0x00000ffc181a7812 */ /* 0x000fce00078ec0ff */
.L_x_7:
[----:B------:R-:W0:Y:S02]  /*0730*/  LDC.64 R4, c[0x0][0x388] ;  /* 0x0000e200ff047b82 */ /* 0x000e240000000a00 */
[----:B0-----:R-:W-:-:S05]  /*0740*/  IMAD.WIDE R4, R18, 0x8, R4 ;  /* 0x0000000812047825 */ /* 0x001fca00078e0204 */
[----:B------:R-:W2:Y:S04]  /*0750*/  LDG.E.64 R10, desc[UR6][R4.64] ;  /* 0x00000006040a7981 */ /* 0x000ea8000c1e1b00 */
[----:B------:R-:W3:Y:S04]  /*0760*/  LDG.E.64 R8, desc[UR6][R4.64+0x8] ;  /* 0x0000080604087981 */ /* 0x000ee8000c1e1b00 */
[----:B------:R-:W4:Y:S04]  /*0770*/  LDG.E.64 R6, desc[UR6][R4.64+0x10] ;  /* 0x0000100604067981 */ /* 0x000f28000c1e1b00 */
[----:B------:R-:W5:Y:S01]  /*0780*/  LDG.E.64 R4, desc[UR6][R4.64+0x18] ;  /* 0x0000180604047981 */ /* 0x000f62000c1e1b00 */
[----:B------:R-:W-:Y:S01]  /*0790*/  IADD3 R27, PT, PT, R27, 0x4, RZ ;  /* 0x000000041b1b7810 */ /* 0x000fe20007ffe0ff */
[----:B------:R-:W-:-:S03]  /*07a0*/  VIADD R18, R18, 0x4 ;  /* 0x0000000412127836 */ /* 0x000fc60000000000 */
[----:B------:R-:W-:Y:S01]  /*07b0*/  ISETP.NE.AND P0, PT, R27, RZ, PT ;  /* 0x000000ff1b00720c */ /* 0x000fe20003f05270 */
[----:B--2---:R-:W-:Y:S04]  /*07c0*/  STS.64 [R25+-0x18], R10 ;  /* 0xffffe80a19007388 */ /* 0x004fe80000000a00 */
[----:B---3--:R-:W-:Y:S04]  /*07d0*/  STS.64 [R25+-0x10], R8 ;  /* 0xfffff00819007388 */ /* 0x008fe80000000a00 */
[----:B----4-:R-:W-:Y:S04]  /*07e0*/  STS.64 [R25+-0x8], R6 ;  /* 0xfffff80619007388 */ /* 0x010fe80000000a00 */
[----:B-----5:R0:W-:Y:S02]  /*07f0*/  STS.64 [R25], R4 ;  /* 0x0000000419007388 */ /* 0x0201e40000000a00 */
[----:B0-----:R-:W-:Y:S01]  /*0800*/  VIADD R25, R25, 0x20 ;  /* 0x0000002019197836 */ /* 0x001fe20000000000 */
[----:B------:R-:W-:Y:S06]  /*0810*/  @P0 BRA `(.L_x_7) ;  /* 0xfffffffc00c40947 */ /* 0x000fec000383ffff */
.L_x_2:
[----:B------:R-:W-:Y:S02]  /*0820*/  ISETP.NE.AND P2, PT, R20, RZ, PT ;  /* 0x000000ff1400720c */ /* 0x000fe40003f45270 */
[----:B------:R-:W-:-:S11]  /*0830*/  ISETP.NE.AND P3, PT, R2, 0x1, PT ;  /* 0x000000010200780c */ /* 0x000fd60003f65270 */
[----:B------:R-:W-:Y:S05]  /*0840*/  @!P2 BRA `(.L_x_8) ;  /* 0x00000000004ca947 */ /* 0x000fea0003800000 */
[----:B------:R-:W0:Y:S01]  /*0850*/  S2UR UR5, SR_CgaCtaId ;  /* 0x00000000000579c3 */ /* 0x000e220000008800 */
[----:B------:R-:W-:Y:S01]  /*0860*/  UMOV UR4, 0x400 ;  /* 0x0000040000047882 */ /* 0x000fe20000000000 */
[----:B------:R-:W-:Y:S02]  /*0870*/  IMAD.IADD R6, R17, 0x1, R2 ;  /* 0x0000000111067824 */ /* 0x000fe400078e0202 */
[----:B------:R-:W-:Y:S02]  /*0880*/  IMAD R8, R2, 0x12, R26 ;  /* 0x0000001202087824 */ /* 0x000fe400078e021a */
[----:B------:R-:W-:Y:S02]  /*0890*/  IMAD R7, R23, R6, R23 ;  /* 0x0000000617077224 */ /* 0x000fe400078e0217 */
[----:B------:R-:W1:Y:S03]  /*08a0*/  LDC.64 R4, c[0x0][0x388] ;  /* 0x0000e200ff047b82 */ /* 0x000e660000000a00 */
[----:B------:R-:W-:Y:S01]  /*08b0*/  IADD3 R11, PT, PT, R7, R26, R21 ;  /* 0x0000001a070b7210 */ /* 0x000fe20007ffe015 */
[----:B0-----:R-:W-:-:S06]  /*08c0*/  ULEA UR4, UR5, UR4, 0x18 ;  /* 0x0000000405047291 */ /* 0x001fcc000f8ec0ff */
[----:B------:R-:W-:Y:S01]  /*08d0*/  LEA R6, R8, UR4, 0x3 ;  /* 0x0000000408067c11 */ /* 0x000fe2000f8e18ff */
[----:B------:R-:W-:-:S03]  /*08e0*/  IMAD.MOV R8, RZ, RZ, -R20 ;  /* 0x000000ffff087224 */ /* 0x000fc600078e0a14 */
[----:B------:R-:W-:-:S07]  /*08f0*/  IADD3 R9, PT, PT, R6, 0x90, RZ ;  /* 0x0000009006097810 */ /* 0x000fce0007ffe0ff */
.L_x_9:
[----:B-1----:R-:W-:-:S06]  /*0900*/  IMAD.WIDE R6, R11, 0x8, R4 ;  /* 0x000000080b067825 */ /* 0x002fcc00078e0204 */
[----:B------:R-:W2:Y:S01]  /*0910*/  LDG.E.64 R6, desc[UR6][R6.64] ;  /* 0x0000000606067981 */ /* 0x000ea2000c1e1b00 */
[----:B------:R-:W-:Y:S02]  /*0920*/  VIADD R8, R8, 0x1 ;  /* 0x0000000108087836 */ /* 0x000fe40000000000 */
[----:B------:R-:W-:-:S03]  /*0930*/  VIADD R11, R11, 0x1 ;  /* 0x000000010b0b7836 */ /* 0x000fc60000000000 */
[----:B------:R-:W-:Y:S01]  /*0940*/  ISETP.NE.AND P0, PT, R8, RZ, PT ;  /* 0x000000ff0800720c */ /* 0x000fe20003f05270 */
[----:B--2---:R0:W-:Y:S02]  /*0950*/  STS.64 [R9], R6 ;  /* 0x0000000609007388 */ /* 0x0041e40000000a00 */
[----:B0-----:R-:W-:-:S10]  /*0960*/  VIADD R9, R9, 0x8 ;  /* 0x0000000809097836 */ /* 0x001fd40000000000 */
[----:B------:R-:W-:Y:S05]  /*0970*/  @P0 BRA `(.L_x_9) ;  /* 0xfffffffc00e00947 */ /* 0x000fea000383ffff */
.L_x_8:
[----:B------:R-:W-:Y:S05]  /*0980*/  @!P3 BRA `(.L_x_10) ;  /* 0x0000000400d4b947 */ /* 0x000fea0003800000 */
[----:B------:R-:W-:-:S13]  /*0990*/  ISETP.NE.AND P0, PT, R2, RZ, PT ;  /* 0x000000ff0200720c */ /* 0x000fda0003f05270 */
[----:B------:R-:W-:Y:S05]  /*09a0*/  @P0 BRA `(.L_x_1) ;  /* 0x0000000c00d40947 */ /* 0x000fea0003800000 */
[----:B------:R-:W-:Y:S01]  /*09b0*/  IMAD.MOV.U32 R18, RZ, RZ, RZ ;  /* 0x000000ffff127224 */ /* 0x000fe200078e00ff */
[----:B------:R-:W-:Y:S06]  /*09c0*/  @!P1 BRA `(.L_x_11) ;  /* 0x0000000400649947 */ /* 0x000fec0003800000 */
[----:B------:R-:W0:Y:S01]  /*09d0*/  S2UR UR5, SR_CgaCtaId ;  /* 0x00000000000579c3 */ /* 0x000e220000008800 */
[C---:B------:R-:W-:Y:S01]  /*09e0*/  LOP3.LUT R17, R24.reuse, 0xfffffffc, RZ, 0xc0, !PT ;  /* 0xfffffffc18117812 */ /* 0x040fe200078ec0ff */
[----:B------:R-:W-:Y:S01]  /*09f0*/  UMOV UR4, 0x400 ;  /* 0x0000040000047882 */ /* 0x000fe20000000000 */
[----:B------:R-:W-:Y:S02]  /*0a00*/  LOP3.LUT R18, R24, 0xffc, RZ, 0xc0, !PT ;  /* 0x00000ffc18127812 */ /* 0x000fe400078ec0ff */
[----:B------:R-:W-:-:S04]  /*0a10*/  IADD3 R17, PT, PT, -R17, RZ, RZ ;  /* 0x000000ff11117210 */ /* 0x000fc80007ffe1ff */
[----:B------:R-:W-:Y:S01]  /*0a20*/  ISETP.GE.AND P0, PT, R17, RZ, PT ;  /* 0x000000ff1100720c */ /* 0x000fe20003f06270 */
[----:B0-----:R-:W-:-:S04]  /*0a30*/  ULEA UR4, UR5, UR4, 0x18 ;  /* 0x0000000405047291 */ /* 0x001fc8000f8ec0ff */
[----:B------:R-:W-:-:S08]  /*0a40*/  UIADD3 UR4, UPT, UPT, UR4, 0x10, URZ ;  /* 0x0000001004047890 */ /* 0x000fd0000fffe0ff */
[----:B------:R-:W-:Y:S05]  /*0a50*/  @P0 BRA `(.L_x_12) ;  /* 0x00000004000c0947 */ /* 0x000fea0003800000 */
[----:B------:R-:W-:Y:S01]  /*0a60*/  IMAD.MOV R4, RZ, RZ, -R17 ;  /* 0x000000ffff047224 */ /* 0x000fe200078e0a11 */
[----:B------:R-:W-:-:S04]  /*0a70*/  PLOP3.LUT P0, PT, PT, PT, PT, 0x80, 0x8 ;  /* 0x000000000008781c */ /* 0x000fc80003f0f070 */
[----:B------:R-:W-:-:S13]  /*0a80*/  ISETP.GT.AND P1, PT, R4, 0xc, PT ;  /* 0x0000000c0400780c */ /* 0x000fda0003f24270 */
[----:B------:R-:W-:Y:S05]  /*0a90*/  @!P1 BRA `(.L_x_13) ;  /* 0x0000000000989947 */ /* 0x000fea0003800000 */
[----:B------:R-:W-:-:S13]  /*0aa0*/  PLOP3.LUT P0, PT, PT, PT, PT, 0x8, 0x80 ;  /* 0x000000000080781c */ /* 0x000fda0003f0e170 */
.L_x_14:
[----:B0-----:R-:W0:Y:S02]  /*0ab0*/  LDC.64 R12, c[0x0][0x388] ;  /* 0x0000e200ff0c7b82 */ /* 0x001e240000000a00 */
[----:B0-----:R-:W-:-:S05]  /*0ac0*/  IMAD.WIDE R6, R19, 0x8, R12 ;  /* 0x0000000813067825 */ /* 0x001fca00078e020c */
[----:B------:R-:W2:Y:S04]  /*0ad0*/  LDG.E.64 R8, desc[UR6][R6.64] ;  /* 0x0000000606087981 */ /* 0x000ea8000c1e1b00 */
[----:B------:R-:W2:Y:S01]  /*0ae0*/  LDG.E.64 R10, desc[UR6][R6.64+0x8] ;  /* 0x00000806060a7981 */ /* 0x000ea2000c1e1b00 */
[----:B------:R-:W-:-:S03]  /*0af0*/  VIADD R15, R19, 0x4 ;  /* 0x00000004130f7836 */ /* 0x000fc60000000000 */
[----:B------:R-:W3:Y:S01]  /*0b00*/  LDG.E.64 R4, desc[UR6][R6.64+0x10] ;  /* 0x0000100606047981 */ /* 0x000ee2000c1e1b00 */
[----:B------:R-:W-:-:S03]  /*0b10*/  IMAD.WIDE R14, R15, 0x8, R12 ;  /* 0x000000080f0e7825 */ /* 0x000fc600078e020c */
[----:B------:R-:W3:Y:S04]  /*0b20*/  LDG.E.64 R6, desc[UR6][R6.64+0x18] ;  /* 0x0000180606067981 */ /* 0x000ee8000c1e1b00 */
[----:B--2---:R0:W-:Y:S04]  /*0b30*/  STS.128 [UR4+-0x10], R8 ;  /* 0xfffff008ff007988 */ /* 0x0041e80008000c04 */
[----:B0-----:R-:W2:Y:S04]  /*0b40*/  LDG.E.64 R8, desc[UR6][R14.64] ;  /* 0x000000060e087981 */ /* 0x001ea8000c1e1b00 */
[----:B------:R-:W2:Y:S01]  /*0b50*/  LDG.E.64 R10, desc[UR6][R14.64+0x8] ;  /* 0x000008060e0a7981 */ /* 0x000ea2000c1e1b00 */
[----:B------:R-:W-:-:S04]  /*0b60*/  VIADD R25, R19, 0x8 ;  /* 0x0000000813197836 */ /* 0x000fc80000000000 */
[----:B------:R-:W-:Y:S01]  /*0b70*/  IMAD.WIDE R24, R25, 0x8, R12 ;  /* 0x0000000819187825 */ /* 0x000fe200078e020c */
[----:B---3--:R0:W-:Y:S04]  /*0b80*/  STS.128 [UR4], R4 ;  /* 0x00000004ff007988 */ /* 0x0081e80008000c04 */
[----:B0-----:R-:W3:Y:S04]  /*0b90*/  LDG.E.64 R4, desc[UR6][R14.64+0x10] ;  /* 0x000010060e047981 */ /* 0x001ee8000c1e1b00 */
[----:B------:R0:W3:Y:S04]  /*0ba0*/  LDG.E.64 R6, desc[UR6][R14.64+0x18] ;  /* 0x000018060e067981 */ /* 0x0000e8000c1e1b00 */
[----:B--2---:R1:W-:Y:S04]  /*0bb0*/  STS.128 [UR4+0x10], R8 ;  /* 0x00001008ff007988 */ /* 0x0043e80008000c04 */
[----:B-1----:R-:W2:Y:S04]  /*0bc0*/  LDG.E.64 R8, desc[UR6][R24.64] ;  /* 0x0000000618087981 */ /* 0x002ea8000c1e1b00 */
[----:B------:R-:W2:Y:S01]  /*0bd0*/  LDG.E.64 R10, desc[UR6][R24.64+0x8] ;  /* 0x00000806180a7981 */ /* 0x000ea2000c1e1b00 */
[----:B------:R-:W-:-:S04]  /*0be0*/  VIADD R27, R19, 0xc ;  /* 0x0000000c131b7836 */ /* 0x000fc80000000000 */
[----:B0-----:R-:W-:Y:S01]  /*0bf0*/  IMAD.WIDE R14, R27, 0x8, R12 ;  /* 0x000000081b0e7825 */ /* 0x001fe200078e020c */
[----:B---3--:R0:W-:Y:S04]  /*0c00*/  STS.128 [UR4+0x20], R4 ;  /* 0x00002004ff007988 */ /* 0x0081e80008000c04 */
[----:B------:R-:W3:Y:S04]  /*0c10*/  LDG.E.64 R12, desc[UR6][R14.64+0x10] ;  /* 0x000010060e0c7981 */ /* 0x000ee8000c1e1b00 */
[----:B0-----:R-:W4:Y:S04]  /*0c20*/  LDG.E.64 R4, desc[UR6][R24.64+0x10] ;  /* 0x0000100618047981 */ /* 0x001f28000c1e1b00 */
[----:B------:R-:W4:Y:S04]  /*0c30*/  LDG.E.64 R6, desc[UR6][R24.64+0x18] ;  /* 0x0000180618067981 */ /* 0x000f28000c1e1b00 */
[----:B--2---:R0:W-:Y:S04]  /*0c40*/  STS.128 [UR4+0x30], R8 ;  /* 0x00003008ff007988 */ /* 0x0041e80008000c04 */
[----:B0-----:R-:W2:Y:S04]  /*0c50*/  LDG.E.64 R8, desc[UR6][R14.64] ;  /* 0x000000060e087981 */ /* 0x001ea8000c1e1b00 */
[----:B------:R-:W2:Y:S04]  /*0c60*/  LDG.E.64 R10, desc[UR6][R14.64+0x8] ;  /* 0x000008060e0a7981 */ /* 0x000ea8000c1e1b00 */
[----:B------:R-:W3:Y:S01]  /*0c70*/  LDG.E.64 R14, desc[UR6][R14.64+0x18] ;  /* 0x000018060e0e7981 */ /* 0x000ee2000c1e1b00 */
[----:B------:R-:W-:-:S04]  /*0c80*/  IADD3 R17, PT, PT, R17, 0x10, RZ ;  /* 0x0000001011117810 */ /* 0x000fc80007ffe0ff */
[----:B------:R-:W-:Y:S01]  /*0c90*/  ISETP.GE.AND P1, PT, R17, -0xc, PT ;  /* 0xfffffff41100780c */ /* 0x000fe20003f26270 */
[----:B----4-:R0:W-:Y:S01]  /*0ca0*/  STS.128 [UR4+0x40], R4 ;  /* 0x00004004ff007988 */ /* 0x0101e20008000c04 */
[----:B------:R-:W-:-:S03]  /*0cb0*/  VIADD R19, R19, 0x10 ;  /* 0x0000001013137836 */ /* 0x000fc60000000000 */
[----:B--2---:R0:W-:Y:S04]  /*0cc0*/  STS.128 [UR4+0x50], R8 ;  /* 0x00005008ff007988 */ /* 0x0041e80008000c04 */
[----:B---3--:R0:W-:Y:S01]  /*0cd0*/  STS.128 [UR4+0x60], R12 ;  /* 0x0000600cff007988 */ /* 0x0081e20008000c04 */
[----:B------:R-:W-:-:S03]  /*0ce0*/  UIADD3 UR4, UPT, UPT, UR4, 0x80, URZ ;  /* 0x0000008004047890 */ /* 0x000fc6000fffe0ff */
[----:B------:R-:W-:Y:S09]  /*0cf0*/  @!P1 BRA `(.L_x_14) ;  /* 0xfffffffc006c9947 */ /* 0x000ff2000383ffff */
.L_x_13:
[----:B0-----:R-:W-:-:S05]  /*0d00*/  IMAD.MOV R4, RZ, RZ, -R17 ;  /* 0x000000ffff047224 */ /* 0x001fca00078e0a11 */
[----:B------:R-:W-:-:S13]  /*0d10*/  ISETP.GT.AND P1, PT, R4, 0x4, PT ;  /* 0x000000040400780c */ /* 0x000fda0003f24270 */
[----:B------:R-:W-:Y:S05]  /*0d20*/  @!P1 BRA `(.L_x_15) ;  /* 0x0000000000509947 */ /* 0x000fea0003800000 */
[----:B------:R-:W0:Y:S02]  /*0d30*/  LDC.64 R14, c[0x0][0x388] ;  /* 0x0000e200ff0e7b82 */ /* 0x000e240000000a00 */
[----:B0-----:R-:W-:-:S05]  /*0d40*/  IMAD.WIDE R6, R19, 0x8, R14 ;  /* 0x0000000813067825 */ /* 0x001fca00078e020e */
[----:B------:R-:W2:Y:S04]  /*0d50*/  LDG.E.64 R8, desc[UR6][R6.64] ;  /* 0x0000000606087981 */ /* 0x000ea8000c1e1b00 */
[----:B------:R-:W2:Y:S01]  /*0d60*/  LDG.E.64 R10, desc[UR6][R6.64+0x8] ;  /* 0x00000806060a7981 */ /* 0x000ea2000c1e1b00 */
[----:B------:R-:W-:-:S04]  /*0d70*/  VIADD R5, R19, 0x4 ;  /* 0x0000000413057836 */ /* 0x000fc80000000000 */
[----:B------:R-:W-:Y:S02]  /*0d80*/  IMAD.WIDE R14, R5, 0x8, R14 ;  /* 0x00000008050e7825 */ /* 0x000fe400078e020e */
[----:B------:R-:W3:Y:S04]  /*0d90*/  LDG.E.64 R4, desc[UR6][R6.64+0x10] ;  /* 0x0000100606047981 */ /* 0x000ee8000c1e1b00 */
[----:B------:R-:W4:Y:S04]  /*0da0*/  LDG.E.64 R12, desc[UR6][R14.64+0x10] ;  /* 0x000010060e0c7981 */ /* 0x000f28000c1e1b00 */
[----:B------:R-:W3:Y:S04]  /*0db0*/  LDG.E.64 R6, desc[UR6][R6.64+0x18] ;  /* 0x0000180606067981 */ /* 0x000ee8000c1e1b00 */
[----:B--2---:R0:W-:Y:S04]  /*0dc0*/  STS.128 [UR4+-0x10], R8 ;  /* 0xfffff008ff007988 */ /* 0x0041e80008000c04 */
[----:B0-----:R-:W2:Y:S04]  /*0dd0*/  LDG.E.64 R8, desc[UR6][R14.64] ;  /* 0x000000060e087981 */ /* 0x001ea8000c1e1b00 */
[----:B------:R-:W2:Y:S04]  /*0de0*/  LDG.E.64 R10, desc[UR6][R14.64+0x8] ;  /* 0x000008060e0a7981 */ /* 0x000ea8000c1e1b00 */
[----:B------:R-:W4:Y:S01]  /*0df0*/  LDG.E.64 R14, desc[UR6][R14.64+0x18] ;  /* 0x000018060e0e7981 */ /* 0x000f22000c1e1b00 */
[----:B------:R-:W-:Y:S01]  /*0e00*/  PLOP3.LUT P0, PT, PT, PT, PT, 0x8, 0x80 ;  /* 0x000000000080781c */ /* 0x000fe20003f0e170 */
[----:B------:R-:W-:Y:S01]  /*0e10*/  VIADD R17, R17, 0x8 ;  /* 0x0000000811117836 */ /* 0x000fe20000000000 */
[----:B------:R-:W-:Y:S01]  /*0e20*/  IADD3 R19, PT, PT, R19, 0x8, RZ ;  /* 0x0000000813137810 */ /* 0x000fe20007ffe0ff */
[----:B---3--:R0:W-:Y:S04]  /*0e30*/  STS.128 [UR4], R4 ;  /* 0x00000004ff007988 */ /* 0x0081e80008000c04 */
[----:B--2---:R0:W-:Y:S04]  /*0e40*/  STS.128 [UR4+0x10], R8 ;  /* 0x00001008ff007988 */ /* 0x0041e80008000c04 */
[----:B----4-:R0:W-:Y:S01]  /*0e50*/  STS.128 [UR4+0x20], R12 ;  /* 0x0000200cff007988 */ /* 0x0101e20008000c04 */
[----:B------:R-:W-:-:S12]  /*0e60*/  UIADD3 UR4, UPT, UPT, UR4, 0x40, URZ ;  /* 0x0000004004047890 */ /* 0x000fd8000fffe0ff */
.L_x_15:
[----:B------:R-:W-:-:S13]  /*0e70*/  ISETP.EQ.AND P1, PT, R17, RZ, PT ;  /* 0x000000ff1100720c */ /* 0x000fda0003f22270 */
[----:B------:R-:W-:Y:S05]  /*0e80*/  @!P0 BRA P1, `(.L_x_11) ;  /* 0x0000000000348947 */ /* 0x000fea0000800000 */
.L_x_12:
[----:B01----:R-:W0:Y:S02]  /*0e90*/  LDC.64 R10, c[0x0][0x388] ;  /* 0x0000e200ff0a7b82 */ /* 0x003e240000000a00 */
[----:B0-----:R-:W-:-:S05]  /*0ea0*/  IMAD.WIDE R10, R19, 0x8, R10 ;  /* 0x00000008130a7825 */ /* 0x001fca00078e020a */
[----:B------:R-:W2:Y:S04]  /*0eb0*/  LDG.E.64 R4, desc[UR6][R10.64] ;  /* 0x000000060a047981 */ /* 0x000ea8000c1e1b00 */
[----:B------:R-:W2:Y:S04]  /*0ec0*/  LDG.E.64 R6, desc[UR6][R10.64+0x8] ;  /* 0x000008060a067981 */ /* 0x000ea8000c1e1b00 */
[----:B------:R-:W3:Y:S04]  /*0ed0*/  LDG.E.64 R8, desc[UR6][R10.64+0x10] ;  /* 0x000010060a087981 */ /* 0x000ee8000c1e1b00 */
[----:B------:R-:W3:Y:S01]  /*0ee0*/  LDG.E.64 R10, desc[UR6][R10.64+0x18] ;  /* 0x000018060a0a7981 */ /* 0x000ee2000c1e1b00 */
[----:B------:R-:W-:-:S02]  /*0ef0*/  VIADD R17, R17, 0x4 ;  /* 0x0000000411117836 */ /* 0x000fc40000000000 */
[----:B------:R-:W-:-:S03]  /*0f00*/  VIADD R19, R19, 0x4 ;  /* 0x0000000413137836 */ /* 0x000fc60000000000 */
[----:B------:R-:W-:Y:S01]  /*0f10*/  ISETP.NE.AND P0, PT, R17, RZ, PT ;  /* 0x000000ff1100720c */ /* 0x000fe20003f05270 */
[----:B--2---:R1:W-:Y:S04]  /*0f20*/  STS.128 [UR4+-0x10], R4 ;  /* 0xfffff004ff007988 */ /* 0x0043e80008000c04 */
[----:B---3--:R1:W-:Y:S01]  /*0f30*/  STS.128 [UR4], R8 ;  /* 0x00000008ff007988 */ /* 0x0083e20008000c04 */
[----:B------:R-:W-:-:S07]  /*0f40*/  UIADD3 UR4, UPT, UPT, UR4, 0x20, URZ ;  /* 0x0000002004047890 */ /* 0x000fce000fffe0ff */
[----:B------:R-:W-:Y:S05]  /*0f50*/  @P0 BRA `(.L_x_12) ;  /* 0xfffffffc00cc0947 */ /* 0x000fea000383ffff */
.L_x_11:
[----:B------:R-:W-:Y:S05]  /*0f60*/  @!P2 BRA `(.L_x_1) ;  /* 0x000000080064a947 */ /* 0x000fea0003800000 */
[----:B01----:R-:W0:Y:S01]  /*0f70*/  LDC.64 R4, c[0x0][0x388] ;  /* 0x0000e200ff047b82 */ /* 0x003e220000000a00 */
[----:B------:R-:W-:-:S05]  /*0f80*/  IADD3 R21, PT, PT, R21, R18, R22 ;  /* 0x0000001215157210 */ /* 0x000fca0007ffe016 */
[----:B0-----:R-:W-:-:S06]  /*0f90*/  IMAD.WIDE R6, R21, 0x8, R4 ;  /* 0x0000000815067825 */ /* 0x001fcc00078e0204 */
[----:B------:R-:W2:Y:S01]  /*0fa0*/  LDG.E.64 R6, desc[UR6][R6.64] ;  /* 0x0000000606067981 */ /* 0x000ea2000c1e1b00 */
[----:B------:R-:W-:Y:S01]  /*0fb0*/  MOV R8, 0x400 ;  /* 0x0000040000087802 */ /* 0x000fe20000000f00 */
[----:B------:R-:W0:Y:S03]  /*0fc0*/  S2R R9, SR_CgaCtaId ;  /* 0x0000000000097919 */ /* 0x000e260000008800 */
[----:B0-----:R-:W-:Y:S02]  /*0fd0*/  LEA R9, R9, R8, 0x18 ;  /* 0x0000000809097211 */ /* 0x001fe400078ec0ff */
[----:B------:R-:W-:-:S03]  /*0fe0*/  IADD3 R8, PT, PT, -R20, 0x1, RZ ;  /* 0x0000000114087810 */ /* 0x000fc60007ffe1ff */
[----:B------:R-:W-:Y:S01]  /*0ff0*/  IMAD R9, R18, 0x8, R9 ;  /* 0x0000000812097824 */ /* 0x000fe200078e0209 */
[----:B------:R-:W-:-:S04]  /*1000*/  ISETP.NE.AND P0, PT, R8, RZ, PT ;  /* 0x000000ff0800720c */ /* 0x000fc80003f05270 */
[----:B--2---:R3:W-:Y:S09]  /*1010*/  STS.64 [R9], R6 ;  /* 0x0000000609007388 */ /* 0x0047f20000000a00 */
[----:B------:R-:W-:Y:S05]  /*1020*/  @!P0 BRA `(.L_x_1) ;  /* 0x0000000800348947 */ /* 0x000fea0003800000 */
[----:B---3--:R-:W-:Y:S01]  /*1030*/  VIADD R9, R9, 0x8 ;  /* 0x0000000809097836 */ /* 0x008fe20000000000 */
[----:B------:R-:W-:-:S07]  /*1040*/  IADD3 R21, PT, PT, R21, 0x1, RZ ;  /* 0x0000000115157810 */ /* 0x000fce0007ffe0ff */
.L_x_16:
[----:B------:R-:W-:-:S06]  /*1050*/  IMAD.WIDE R6, R21, 0x8, R4 ;  /* 0x0000000815067825 */ /* 0x000fcc00078e0204 */
[----:B------:R-:W2:Y:S01]  /*1060*/  LDG.E.64 R6, desc[UR6][R6.64] ;  /* 0x0000000606067981 */ /* 0x000ea2000c1e1b00 */
[----:B------:R-:W-:Y:S02]  /*1070*/  VIADD R8, R8, 0x1 ;  /* 0x0000000108087836 */ /* 0x000fe40000000000 */
[----:B------:R-:W-:-:S03]  /*1080*/  VIADD R21, R21, 0x1 ;  /* 0x0000000115157836 */ /* 0x000fc60000000000 */
[----:B------:R-:W-:Y:S01]  /*1090*/  ISETP.NE.AND P0, PT, R8, RZ, PT ;  /* 0x000000ff0800720c */ /* 0x000fe20003f05270 */
[----:B--2---:R0:W-:Y:S02]  /*10a0*/  STS.64 [R9], R6 ;  /* 0x0000000609007388 */ /* 0x0041e40000000a00 */
[----:B0-----:R-:W-:-:S10]  /*10b0*/  VIADD R9, R9, 0x8 ;  /* 0x0000000809097836 */ /* 0x001fd40000000000 */
[----:B------:R-:W-:Y:S05]  /*10c0*/  @P0 BRA `(.L_x_16) ;  /* 0xfffffffc00e00947 */ /* 0x000fea000383ffff */
[----:B------:R-:W-:Y:S05]  /*10d0*/  BRA `(.L_x_1) ;  /* 0x0000000800087947 */ /* 0x000fea0003800000 */
.L_x_10:
[----:B------:R-:W-:Y:S01]  /*10e0*/  IMAD.MOV.U32 R26, RZ, RZ, RZ ;  /* 0x000000ffff1a7224 */ /* 0x000fe200078e00ff */
[----:B------:R-:W-:Y:S06]  /*10f0*/  @!P1 BRA `(.L_x_17) ;  /* 0x0000000400b09947 */ /* 0x000fec0003800000 */
        /* <DEDUP_REMOVED lines=17> */
.L_x_20:
[----:B------:R-:W0:Y:S02]  /*1210*/  LDC.64 R14, c[0x0][0x388] ;  /* 0x0000e200ff0e7b82 */ /* 0x000e240000000a00 */
[----:B0-----:R-:W-:-:S05]  /*1220*/  IMAD.WIDE R4, R22, 0x8, R14 ;  /* 0x0000000816047825 */ /* 0x001fca00078e020e */
[----:B------:R-:W2:Y:S04]  /*1230*/  LDG.E.64 R6, desc[UR6][R4.64+0x10] ;  /* 0x0000100604067981 */ /* 0x000ea8000c1e1b00 */
[----:B------:R-:W3:Y:S04]  /*1240*/  LDG.E.64 R12, desc[UR6][R4.64] ;  /* 0x00000006040c7981 */ /* 0x000ee8000c1e1b00 */
[----:B------:R-:W4:Y:S04]  /*1250*/  LDG.E.64 R10, desc[UR6][R4.64+0x8] ;  /* 0x00000806040a7981 */ /* 0x000f28000c1e1b00 */
[----:B------:R-:W5:Y:S01]  /*1260*/  LDG.E.64 R4, desc[UR6][R4.64+0x18] ;  /* 0x0000180604047981 */ /* 0x000f62000c1e1b00 */
[C---:B------:R-:W-:Y:S01]  /*1270*/  IADD3 R9, PT, PT, R22.reuse, 0x4, RZ ;  /* 0x0000000416097810 */ /* 0x040fe20007ffe0ff */
[----:B------:R-:W-:-:S04]  /*1280*/  VIADD R27, R22, 0x8 ;  /* 0x00000008161b7836 */ /* 0x000fc80000000000 */
[----:B------:R-:W-:-:S05]  /*1290*/  IMAD.WIDE R8, R9, 0x8, R14 ;  /* 0x0000000809087825 */ /* 0x000fca00078e020e */
[----:B------:R-:W5:Y:S04]  /*12a0*/  LDG.E.64 R18, desc[UR6][R8.64] ;  /* 0x0000000608127981 */ /* 0x000f68000c1e1b00 */
[----:B--2---:R0:W-:Y:S04]  /*12b0*/  STS.64 [R25+-0x8], R6 ;  /* 0xfffff80619007388 */ /* 0x0041e80000000a00 */
[----:B---3--:R1:W-:Y:S04]  /*12c0*/  STS.64 [R25+-0x18], R12 ;  /* 0xffffe80c19007388 */ /* 0x0083e80000000a00 */
[----:B----4-:R2:W-:Y:S01]  /*12d0*/  STS.64 [R25+-0x10], R10 ;  /* 0xfffff00a19007388 */ /* 0x0105e20000000a00 */
[----:B0-----:R-:W-:-:S03]  /*12e0*/  IMAD.WIDE R6, R27, 0x8, R14 ;  /* 0x000000081b067825 */ /* 0x001fc600078e020e */
[----:B-1----:R-:W3:Y:S04]  /*12f0*/  LDG.E.64 R12, desc[UR6][R8.64+0x8] ;  /* 0x00000806080c7981 */ /* 0x002ee8000c1e1b00 */
[----:B-----5:R0:W-:Y:S04]  /*1300*/  STS.64 [R25], R4 ;  /* 0x0000000419007388 */ /* 0x0201e80000000a00 */
[----:B--2---:R-:W2:Y:S04]  /*1310*/  LDG.E.64 R10, desc[UR6][R8.64+0x10] ;  /* 0x00001006080a7981 */ /* 0x004ea8000c1e1b00 */
[----:B0-----:R-:W4:Y:S04]  /*1320*/  LDG.E.64 R4, desc[UR6][R6.64] ;  /* 0x0000000606047981 */ /* 0x001f28000c1e1b00 */
[----:B------:R-:W5:Y:S01]  /*1330*/  LDG.E.64 R8, desc[UR6][R8.64+0x18] ;  /* 0x0000180608087981 */ /* 0x000f62000c1e1b00 */
[----:B------:R-:W-:-:S04]  /*1340*/  VIADD R27, R22, 0xc ;  /* 0x0000000c161b7836 */ /* 0x000fc80000000000 */
[----:B------:R-:W-:Y:S01]  /*1350*/  IMAD.WIDE R14, R27, 0x8, R14 ;  /* 0x000000081b0e7825 */ /* 0x000fe200078e020e */
[----:B------:R0:W-:Y:S04]  /*1360*/  STS.64 [R25+0x8], R18 ;  /* 0x0000081219007388 */ /* 0x0001e80000000a00 */
[----:B0-----:R-:W5:Y:S04]  /*1370*/  LDG.E.64 R18, desc[UR6][R6.64+0x8] ;  /* 0x0000080606127981 */ /* 0x001f68000c1e1b00 */
[----:B---3--:R0:W-:Y:S04]  /*1380*/  STS.64 [R25+0x10], R12 ;  /* 0x0000100c19007388 */ /* 0x0081e80000000a00 */
[----:B--2---:R1:W-:Y:S04]  /*1390*/  STS.64 [R25+0x18], R10 ;  /* 0x0000180a19007388 */ /* 0x0043e80000000a00 */
[----:B0-----:R-:W2:Y:S04]  /*13a0*/  LDG.E.64 R12, desc[UR6][R14.64+0x10] ;  /* 0x000010060e0c7981 */ /* 0x001ea8000c1e1b00 */
[----:B----4-:R0:W-:Y:S04]  /*13b0*/  STS.64 [R25+0x28], R4 ;  /* 0x0000280419007388 */ /* 0x0101e80000000a00 */
[----:B-----5:R3:W-:Y:S04]  /*13c0*/  STS.64 [R25+0x20], R8 ;  /* 0x0000200819007388 */ /* 0x0207e80000000a00 */
[----:B-1----:R-:W4:Y:S04]  /*13d0*/  LDG.E.64 R10, desc[UR6][R14.64+0x8] ;  /* 0x000008060e0a7981 */ /* 0x002f28000c1e1b00 */
[----:B0-----:R-:W5:Y:S04]  /*13e0*/  LDG.E.64 R4, desc[UR6][R6.64+0x10] ;  /* 0x0000100606047981 */ /* 0x001f68000c1e1b00 */
[----:B---3--:R-:W3:Y:S04]  /*13f0*/  LDG.E.64 R8, desc[UR6][R14.64] ;  /* 0x000000060e087981 */ /* 0x008ee8000c1e1b00 */
[----:B------:R-:W3:Y:S04]  /*1400*/  LDG.E.64 R6, desc[UR6][R6.64+0x18] ;  /* 0x0000180606067981 */ /* 0x000ee8000c1e1b00 */
[----:B------:R-:W3:Y:S01]  /*1410*/  LDG.E.64 R14, desc[UR6][R14.64+0x18] ;  /* 0x000018060e0e7981 */ /* 0x000ee2000c1e1b00 */
[----:B------:R-:W-:-:S05]  /*1420*/  VIADD R17, R17, 0x10 ;  /* 0x0000001011117836 */ /* 0x000fca0000000000 */
[----:B------:R-:W-:Y:S01]  /*1430*/  ISETP.GE.AND P1, PT, R17, -0xc, PT ;  /* 0xfffffff41100780c */ /* 0x000fe20003f26270 */
[----:B------:R-:W-:Y:S01]  /*1440*/  STS.64 [R25+0x30], R18 ;  /* 0x0000301219007388 */ /* 0x000fe20000000a00 */
[----:B------:R-:W-:-:S03]  /*1450*/  IADD3 R22, PT, PT, R22, 0x10, RZ ;  /* 0x0000001016167810 */ /* 0x000fc60007ffe0ff */
[----:B--2---:R-:W-:Y:S04]  /*1460*/  STS.64 [R25+0x58], R12 ;  /* 0x0000580c19007388 */ /* 0x004fe80000000a00 */
[----:B----4-:R-:W-:Y:S04]  /*1470*/  STS.64 [R25+0x50], R10 ;  /* 0x0000500a19007388 */ /* 0x010fe80000000a00 */
[----:B-----5:R-:W-:Y:S04]  /*1480*/  STS.64 [R25+0x38], R4 ;  /* 0x0000380419007388 */ /* 0x020fe80000000a00 */
[----:B---3--:R-:W-:Y:S04]  /*1490*/  STS.64 [R25+0x48], R8 ;  /* 0x0000480819007388 */ /* 0x008fe80000000a00 */
[----:B------:R-:W-:Y:S04]  /*14a0*/  STS.64 [R25+0x40], R6 ;  /* 0x0000400619007388 */ /* 0x000fe80000000a00 */
[----:B------:R0:W-:Y:S02]  /*14b0*/  STS.64 [R25+0x60], R14 ;  /* 0x0000600e19007388 */ /* 0x0001e40000000a00 */
[----:B0-----:R-:W-:Y:S01]  /*14c0*/  VIADD R25, R25, 0x80 ;  /* 0x0000008019197836 */ /* 0x001fe20000000000 */
[----:B------:R-:W-:Y:S06]  /*14d0*/  @!P1 BRA `(.L_x_20) ;  /* 0xfffffffc004c9947 */ /* 0x000fec000383ffff */
.L_x_19:
[----:B------:R-:W-:-:S05]  /*14e0*/  IMAD.MOV R4, RZ, RZ, -R17 ;  /* 0x000000ffff047224 */ /* 0x000fca00078e0a11 */
[----:B------:R-:W-:-:S13]  /*14f0*/  ISETP.GT.AND P1, PT, R4, 0x4, PT ;  /* 0x000000040400780c */ /* 0x000fda0003f24270 */
[----:B------:R-:W-:Y:S05]  /*1500*/  @!P1 BRA `(.L_x_21) ;  /* 0x0000000000649947 */ /* 0x000fea0003800000 */
[----:B------:R-:W0:Y:S01]  /*1510*/  LDC.64 R8, c[0x0][0x388] ;  /* 0x0000e200ff087b82 */ /* 0x000e220000000a00 */
[C---:B------:R-:W-:Y:S02]  /*1520*/  VIADD R5, R22.reuse, 0x4 ;  /* 0x0000000416057836 */ /* 0x040fe40000000000 */
[----:B0-----:R-:W-:-:S04]  /*1530*/  IMAD.WIDE R12, R22, 0x8, R8 ;  /* 0x00000008160c7825 */ /* 0x001fc800078e0208 */
[----:B------:R-:W-:Y:S01]  /*1540*/  IMAD.WIDE R8, R5, 0x8, R8 ;  /* 0x0000000805087825 */ /* 0x000fe200078e0208 */
[----:B------:R-:W2:Y:S04]  /*1550*/  LDG.E.64 R26, desc[UR6][R12.64] ;  /* 0x000000060c1a7981 */ /* 0x000ea8000c1e1b00 */
[----:B------:R-:W3:Y:S04]  /*1560*/  LDG.E.64 R18, desc[UR6][R12.64+0x8] ;  /* 0x000008060c127981 */ /* 0x000ee8000c1e1b00 */
[----:B------:R-:W4:Y:S04]  /*1570*/  LDG.E.64 R14, desc[UR6][R12.64+0x10] ;  /* 0x000010060c0e7981 */ /* 0x000f28000c1e1b00 */
[----:B------:R-:W5:Y:S04]  /*1580*/  LDG.E.64 R10, desc[UR6][R8.64] ;  /* 0x00000006080a7981 */ /* 0x000f68000c1e1b00 */
[----:B------:R-:W5:Y:S04]  /*1590*/  LDG.E.64 R4, desc[UR6][R8.64+0x8] ;  /* 0x0000080608047981 */ /* 0x000f68000c1e1b00 */
[----:B------:R-:W5:Y:S04]  /*15a0*/  LDG.E.64 R6, desc[UR6][R8.64+0x10] ;  /* 0x0000100608067981 */ /* 0x000f68000c1e1b00 */
[----:B------:R-:W5:Y:S04]  /*15b0*/  LDG.E.64 R12, desc[UR6][R12.64+0x18] ;  /* 0x000018060c0c7981 */ /* 0x000f68000c1e1b00 */
[----:B------:R-:W5:Y:S01]  /*15c0*/  LDG.E.64 R8, desc[UR6][R8.64+0x18] ;  /* 0x0000180608087981 */ /* 0x000f62000c1e1b00 */
[----:B------:R-:W-:Y:S01]  /*15d0*/  PLOP3.LUT P0, PT, PT, PT, PT, 0x8, 0x80 ;  /* 0x000000000080781c */ /* 0x000fe20003f0e170 */
[----:B------:R-:W-:Y:S01]  /*15e0*/  VIADD R22, R22, 0x8 ;  /* 0x0000000816167836 */ /* 0x000fe20000000000 */
[----:B------:R-:W-:Y:S01]  /*15f0*/  IADD3 R17, PT, PT, R17, 0x8, RZ ;  /* 0x0000000811117810 */ /* 0x000fe20007ffe0ff */
[----:B--2---:R0:W-:Y:S04]  /*1600*/  STS.64 [R25+-0x18], R26 ;  /* 0xffffe81a19007388 */ /* 0x0041e80000000a00 */
[----:B---3--:R-:W-:Y:S04]  /*1610*/  STS.64 [R25+-0x10], R18 ;  /* 0xfffff01219007388 */ /* 0x008fe80000000a00 */
[----:B----4-:R-:W-:Y:S04]  /*1620*/  STS.64 [R25+-0x8], R14 ;  /* 0xfffff80e19007388 */ /* 0x010fe80000000a00 */
[----:B-----5:R-:W-:Y:S01]  /*1630*/  STS.64 [R25+0x8], R10 ;  /* 0x0000080a19007388 */ /* 0x020fe20000000a00 */
[----:B0-----:R-:W-:-:S03]  /*1640*/  LOP3.LUT R26, R24, 0xffc, RZ, 0xc0, !PT ;  /* 0x00000ffc181a7812 */ /* 0x001fc600078ec0ff */
[----:B------:R-:W-:Y:S04]  /*1650*/  STS.64 [R25+0x10], R4 ;  /* 0x0000100419007388 */ /* 0x000fe80000000a00 */
[----:B------:R-:W-:Y:S04]  /*1660*/  STS.64 [R25+0x18], R6 ;  /* 0x0000180619007388 */ /* 0x000fe80000000a00 */
[----:B------:R-:W-:Y:S04]  /*1670*/  STS.64 [R25], R12 ;  /* 0x0000000c19007388 */ /* 0x000fe80000000a00 */
[----:B------:R0:W-:Y:S02]  /*1680*/  STS.64 [R25+0x20], R8 ;  /* 0x0000200819007388 */ /* 0x0001e40000000a00 */
[----:B0-----:R-:W-:-:S07]  /*1690*/  VIADD R25, R25, 0x40 ;  /* 0x0000004019197836 */ /* 0x001fce0000000000 */
.L_x_21:
[----:B------:R-:W-:-:S13]  /*16a0*/  ISETP.EQ.AND P1, PT, R17, RZ, PT ;  /* 0x000000ff1100720c */ /* 0x000fda0003f22270 */
[----:B------:R-:W-:Y:S05]  /*16b0*/  @!P0 BRA P1, `(.L_x_17) ;  /* 0x0000000000408947 */ /* 0x000fea0000800000 */
.L_x_18:
[----:B------:R-:W-:-:S07]  /*16c0*/  LOP3.LUT R26, R24, 0xffc, RZ, 0xc0, !PT ;  /* 0x00000ffc181a7812 */ /* 0x000fce00078ec0ff */
.L_x_22:
[----:B------:R-:W0:Y:S02]  /*16d0*/  LDC.64 R10, c[0x0][0x388] ;  /* 0x0000e200ff0a7b82 */ /* 0x000e240000000a00 */
[----:B0-----:R-:W-:-:S05]  /*16e0*/  IMAD.WIDE R10, R22, 0x8, R10 ;  /* 0x00000008160a7825 */ /* 0x001fca00078e020a */
[----:B------:R-:W2:Y:S04]  /*16f0*/  LDG.E.64 R8, desc[UR6][R10.64] ;  /* 0x000000060a087981 */ /* 0x000ea8000c1e1b00 */
[----:B------:R-:W3:Y:S04]  /*1700*/  LDG.E.64 R6, desc[UR6][R10.64+0x8] ;  /* 0x000008060a067981 */ /* 0x000ee8000c1e1b00 */
[----:B------:R-:W4:Y:S04]  /*1710*/  LDG.E.64 R4, desc[UR6][R10.64+0x10] ;  /* 0x000010060a047981 */ /* 0x000f28000c1e1b00 */
[----:B------:R-:W5:Y:S01]  /*1720*/  LDG.E.64 R12, desc[UR6][R10.64+0x18] ;  /* 0x000018060a0c7981 */ /* 0x000f62000c1e1b00 */
[----:B------:R-:W-:Y:S01]  /*1730*/  VIADD R17, R17, 0x4 ;  /* 0x0000000411117836 */ /* 0x000fe20000000000 */
[----:B------:R-:W-:-:S04]  /*1740*/  IADD3 R22, PT, PT, R22, 0x4, RZ ;  /* 0x0000000416167810 */ /* 0x000fc80007ffe0ff */
[----:B------:R-:W-:Y:S01]  /*1750*/  ISETP.NE.AND P0, PT, R17, RZ, PT ;  /* 0x000000ff1100720c */ /* 0x000fe20003f05270 */
[----:B--2---:R-:W-:Y:S04]  /*1760*/  STS.64 [R25+-0x18], R8 ;  /* 0xffffe80819007388 */ /* 0x004fe80000000a00 */
[----:B---3--:R-:W-:Y:S04]  /*1770*/  STS.64 [R25+-0x10], R6 ;  /* 0xfffff00619007388 */ /* 0x008fe80000000a00 */
[----:B----4-:R-:W-:Y:S04]  /*1780*/  STS.64 [R25+-0x8], R4 ;  /* 0xfffff80419007388 */ /* 0x010fe80000000a00 */
[----:B-----5:R0:W-:Y:S02]  /*1790*/  STS.64 [R25], R12 ;  /* 0x0000000c19007388 */ /* 0x0201e40000000a00 */
[----:B0-----:R-:W-:Y:S01]  /*17a0*/  VIADD R25, R25, 0x20 ;  /* 0x0000002019197836 */ /* 0x001fe20000000000 */
[----:B------:R-:W-:Y:S06]  /*17b0*/  @P0 BRA `(.L_x_22) ;  /* 0xfffffffc00c40947 */ /* 0x000fec000383ffff */
.L_x_17:
[----:B------:R-:W-:Y:S05]  /*17c0*/  @!P2 BRA `(.L_x_1) ;  /* 0x00000000004ca947 */ /* 0x000fea0003800000 */
[----:B------:R-:W0:Y:S01]  /*17d0*/  S2R R10, SR_CgaCtaId ;  /* 0x00000000000a7919 */ /* 0x000e220000008800 */
[----:B------:R-:W1:Y:S01]  /*17e0*/  LDC.64 R4, c[0x0][0x388] ;  /* 0x0000e200ff047b82 */ /* 0x000e620000000a00 */
[----:B------:R-:W-:Y:S01]  /*17f0*/  MOV R7, 0x400 ;  /* 0x0000040000077802 */ /* 0x000fe20000000f00 */
[C---:B------:R-:W-:Y:S02]  /*1800*/  IMAD R6, R16.reuse, UR9, R16 ;  /* 0x0000000910067c24 */ /* 0x040fe4000f8e0210 */
[----:B------:R-:W-:Y:S02]  /*1810*/  IMAD R8, R16, 0x12, R26 ;  /* 0x0000001210087824 */ /* 0x000fe400078e021a */
[----:B------:R-:W-:Y:S01]  /*1820*/  IMAD.MOV R20, RZ, RZ, -R20 ;  /* 0x000000ffff147224 */ /* 0x000fe200078e0a14 */
[----:B0-----:R-:W-:Y:S01]  /*1830*/  LEA R9, R10, R7, 0x18 ;  /* 0x000000070a097211 */ /* 0x001fe200078ec0ff */
[----:B------:R-:W-:-:S04]  /*1840*/  IMAD R7, R23, R6, R23 ;  /* 0x0000000617077224 */ /* 0x000fc800078e0217 */
[----:B------:R-:W-:Y:S01]  /*1850*/  IMAD.U32 R6, R8, 0x8, R9 ;  /* 0x0000000808067824 */ /* 0x000fe200078e0009 */
[----:B------:R-:W-:-:S04]  /*1860*/  IADD3 R21, PT, PT, R7, R26, R21 ;  /* 0x0000001a07157210 */ /* 0x000fc80007ffe015 */
[----:B------:R-:W-:-:S07]  /*1870*/  IADD3 R9, PT, PT, R6, 0x90, RZ ;  /* 0x0000009006097810 */ /* 0x000fce0007ffe0ff */
.L_x_23:
        /* <DEDUP_REMOVED lines=8> */
.L_x_1:
[----:B0-2---:R-:W-:Y:S05]  /*1900*/  BSYNC.RECONVERGENT B0 ;  /* 0x0000000000007941 */ /* 0x005fea0003800200 */
.L_x_0:
[----:B-1----:R-:W0:Y:S01]  /*1910*/  LDC.64 R4, c[0x0][0x390] ;  /* 0x0000e400ff047b82 */ /* 0x002e220000000a00 */
[----:B---3--:R-:W-:Y:S02]  /*1920*/  IMAD R6, R3, UR8, R0 ;  /* 0x0000000803067c24 */ /* 0x008fe4000f8e0200 */
[----:B------:R-:W-:Y:S01]  /*1930*/  IMAD R16, R16, UR9, R2 ;  /* 0x0000000910107c24 */ /* 0x000fe2000f8e0202 */
[----:B------:R-:W1:Y:S01]  /*1940*/  S2R R8, SR_CgaCtaId ;  /* 0x0000000000087919 */ /* 0x000e620000008800 */
[----:B------:R-:W-:Y:S01]  /*1950*/  MOV R3, 0x400 ;  /* 0x0000040000037802 */ /* 0x000fe20000000f00 */
[----:B------:R-:W2:Y:S01]  /*1960*/  LDCU.64 UR4, c[0x0][0x3d8] ;  /* 0x00007b00ff0477ac */ /* 0x000ea20008000a00 */
[C---:B------:R-:W-:Y:S01]  /*1970*/  IADD3 R6, PT, PT, R23.reuse, R6, RZ ;  /* 0x0000000617067210 */ /* 0x040fe20007ffe0ff */
[----:B------:R-:W3:Y:S04]  /*1980*/  LDCU.128 UR8, c[0x0][0x3a0] ;  /* 0x00007400ff0877ac */ /* 0x000ee80008000c00 */
[----:B------:R-:W-:Y:S01]  /*1990*/  IMAD R6, R23, R16, R6 ;  /* 0x0000001017067224 */ /* 0x000fe200078e0206 */
[----:B------:R-:W4:Y:S03]  /*19a0*/  LDCU.64 UR12, c[0x0][0x3b0] ;  /* 0x00007600ff0c77ac */ /* 0x000f260008000a00 */
[----:B------:R-:W-:-:S04]  /*19b0*/  VIADD R10, R6, 0x1 ;  /* 0x00000001060a7836 */ /* 0x000fc80000000000 */
[----:B0-----:R-:W-:Y:S01]  /*19c0*/  IMAD.WIDE R4, R10, 0x8, R4 ;  /* 0x000000080a047825 */ /* 0x001fe200078e0204 */
[----:B------:R-:W-:Y:S06]  /*19d0*/  BAR.SYNC.DEFER_BLOCKING 0x0 ;  /* 0x0000000000007b1d */ /* 0x000fec0000010000 */
[----:B------:R-:W5:Y:S01]  /*19e0*/  LDG.E.64 R6, desc[UR6][R4.64] ;  /* 0x0000000604067981 */ /* 0x000f62000c1e1b00 */
[----:B-1----:R-:W-:Y:S01]  /*19f0*/  LEA R3, R8, R3, 0x18 ;  /* 0x0000000308037211 */ /* 0x002fe200078ec0ff */
[----:B------:R-:W-:Y:S04]  /*1a00*/  BSSY.RECONVERGENT B0, `(.L_x_24) ;  /* 0x0000029000007945 */ /* 0x000fe80003800200 */
[----:B------:R-:W-:-:S04]  /*1a10*/  IMAD R3, R2, 0x90, R3 ;  /* 0x0000009002037824 */ /* 0x000fc800078e0203 */
[----:B------:R-:W-:-:S05]  /*1a20*/  IMAD R0, R0, 0x8, R3 ;  /* 0x0000000800007824 */ /* 0x000fca00078e0203 */
[----:B------:R-:W-:Y:S04]  /*1a30*/  LDS.64 R8, [R0+0xa0] ;  /* 0x0000a00000087984 */ /* 0x000fe80000000a00 */
[----:B------:R-:W0:Y:S04]  /*1a40*/  LDS.64 R12, [R0+0x90] ;  /* 0x00009000000c7984 */ /* 0x000e280000000a00 */
[----:B------:R-:W1:Y:S04]  /*1a50*/  LDS.64 R2, [R0+0x98] ;  /* 0x0000980000027984 */ /* 0x000e680000000a00 */
[----:B------:R-:W2:Y:S04]  /*1a60*/  LDS.64 R14, [R0+0x128] ;  /* 0x00012800000e7984 */ /* 0x000ea80000000a00 */
[----:B------:R-:W3:Y:S01]  /*1a70*/  LDS.64 R16, [R0+0x8] ;  /* 0x0000080000107984 */ /* 0x000ee20000000a00 */
[----:B0-----:R-:W-:-:S08]  /*1a80*/  DADD R8, R8, R12 ;  /* 0x0000000008087229 */ /* 0x001fd0000000000c */
[----:B-1----:R-:W-:-:S08]  /*1a90*/  DFMA R8, R2, -4, R8 ;  /* 0xc01000000208782b */ /* 0x002fd00000000008 */
[----:B--2---:R-:W-:-:S08]  /*1aa0*/  DADD R8, R8, R14 ;  /* 0x0000000008087229 */ /* 0x004fd0000000000e */
[----:B---3--:R-:W-:-:S08]  /*1ab0*/  DADD R8, R8, R16 ;  /* 0x0000000008087229 */ /* 0x008fd00000000010 */
[----:B------:R-:W-:-:S08]  /*1ac0*/  DFMA R8, R8, UR4, R2 ;  /* 0x0000000408087c2b */ /* 0x000fd00008000002 */
[C---:B------:R-:W-:Y:S02]  /*1ad0*/  DMUL R2, R8.reuse, UR8 ;  /* 0x0000000808027c28 */ /* 0x040fe40008000000 */
[C---:B----4-:R-:W-:Y:S01]  /*1ae0*/  DADD R12, R8.reuse, -UR12 ;  /* 0x8000000c080c7e29 */ /* 0x050fe20008000000 */
[----:B------:R-:W0:Y:S01]  /*1af0*/  LDCU.128 UR12, c[0x0][0x3c0] ;  /* 0x00007800ff0c77ac */ /* 0x000e220008000c00 */
[----:B------:R-:W-:-:S06]  /*1b00*/  DADD R14, R8, -1 ;  /* 0xbff00000080e7429 */ /* 0x000fcc0000000000 */
[----:B------:R-:W-:-:S08]  /*1b10*/  DMUL R2, R2, R12 ;  /* 0x0000000c02027228 */ /* 0x000fd00000000000 */
[----:B------:R-:W-:-:S08]  /*1b20*/  DMUL R2, R2, R14 ;  /* 0x0000000e02027228 */ /* 0x000fd00000000000 */
[C---:B-----5:R-:W-:Y:S02]  /*1b30*/  DFMA R2, R6.reuse, R8, R2 ;  /* 0x000000080602722b */ /* 0x060fe40000000002 */
[----:B0-----:R-:W-:-:S06]  /*1b40*/  DMUL R14, R6, UR12 ;  /* 0x0000000c060e7c28 */ /* 0x001fcc0008000000 */
[----:B------:R-:W-:Y:S01]  /*1b50*/  DFMA R8, -R2, UR10, R8 ;  /* 0x0000000a02087c2b */ /* 0x000fe20008000108 */
[----:B------:R-:W-:-:S03]  /*1b60*/  IMAD.MOV.U32 R2, RZ, RZ, 0x1 ;  /* 0x00000001ff027424 */ /* 0x000fc600078e00ff */
[----:B------:R-:W-:-:S04]  /*1b70*/  FSETP.GEU.AND P1, PT, |R15|, 6.5827683646048100446e-37, PT ;  /* 0x036000000f00780b */ /* 0x000fc80003f2e200 */
[----:B------:R-:W-:-:S06]  /*1b80*/  DADD R26, R8, UR14 ;  /* 0x0000000e081a7e29 */ /* 0x000fcc0008000000 */
[----:B------:R-:W0:Y:S02]  /*1b90*/  MUFU.RCP64H R3, R27 ;  /* 0x0000001b00037308 */ /* 0x000e240000001800 */
[----:B0-----:R-:W-:-:S08]  /*1ba0*/  DFMA R12, -R26, R2, 1 ;  /* 0x3ff000001a0c742b */ /* 0x001fd00000000102 */
[----:B------:R-:W-:-:S08]  /*1bb0*/  DFMA R12, R12, R12, R12 ;  /* 0x0000000c0c0c722b */ /* 0x000fd0000000000c */
[----:B------:R-:W-:-:S08]  /*1bc0*/  DFMA R12, R2, R12, R2 ;  /* 0x0000000c020c722b */ /* 0x000fd00000000002 */
[----:B------:R-:W-:-:S08]  /*1bd0*/  DFMA R2, -R26, R12, 1 ;  /* 0x3ff000001a02742b */ /* 0x000fd0000000010c */
[----:B------:R-:W-:-:S08]  /*1be0*/  DFMA R2, R12, R2, R12 ;  /* 0x000000020c02722b */ /* 0x000fd0000000000c */
[----:B------:R-:W-:-:S08]  /*1bf0*/  DMUL R12, R14, R2 ;  /* 0x000000020e0c7228 */ /* 0x000fd00000000000 */
[----:B------:R-:W-:-:S08]  /*1c00*/  DFMA R16, -R26, R12, R14 ;  /* 0x0000000c1a10722b */ /* 0x000fd0000000010e */
[----:B------:R-:W-:-:S10]  /*1c10*/  DFMA R2, R2, R16, R12 ;  /* 0x000000100202722b */ /* 0x000fd4000000000c */
[----:B------:R-:W-:-:S05]  /*1c20*/  FFMA R0, RZ, R27, R3 ;  /* 0x0000001bff007223 */ /* 0x000fca0000000003 */
[----:B------:R-:W-:-:S13]  /*1c30*/  FSETP.GT.AND P0, PT, |R0|, 1.469367938527859385e-39, PT ;  /* 0x001000000000780b */ /* 0x000fda0003f04200 */
[----:B------:R-:W-:Y:S05]  /*1c40*/  @P0 BRA P1, `(.L_x_25) ;  /* 0x0000000000100947 */ /* 0x000fea0000800000 */
[----:B------:R-:W-:-:S07]  /*1c50*/  MOV R0, 0x1c70 ;  /* 0x00001c7000007802 */ /* 0x000fce0000000f00 */
[----:B------:R-:W-:Y:S05]  /*1c60*/  CALL.REL.NOINC `($__internal_0_$__cuda_sm20_div_rn_f64_full) ;  /* 0x00000000004c7944 */ /* 0x000fea0003c00000 */
[----:B------:R-:W-:Y:S01]  /*1c70*/  MOV R2, R20 ;  /* 0x0000001400027202 */ /* 0x000fe20000000f00 */
[----:B------:R-:W-:-:S07]  /*1c80*/  IMAD.MOV.U32 R3, RZ, RZ, R21 ;  /* 0x000000ffff037224 */ /* 0x000fce00078e0015 */
.L_x_25:
[----:B------:R-:W-:Y:S05]  /*1c90*/  BSYNC.RECONVERGENT B0 ;  /* 0x0000000000007941 */ /* 0x000fea0003800200 */
.L_x_24:
[----:B------:R-:W0:Y:S01]  /*1ca0*/  LDCU.64 UR8, c[0x0][0x3d0] ;  /* 0x00007a00ff0877ac */ /* 0x000e220008000a00 */
[----:B------:R-:W1:Y:S01]  /*1cb0*/  LDC.64 R16, c[0x0][0x380] ;  /* 0x0000e000ff107b82 */ /* 0x000e620000000a00 */
[----:B------:R-:W2:Y:S01]  /*1cc0*/  LDCU.64 UR4, c[0x0][0x3b8] ;  /* 0x00007700ff0477ac */ /* 0x000ea20008000a00 */
[----:B------:R-:W3:Y:S01]  /*1cd0*/  LDCU.128 UR12, c[0x0][0x3a0] ;  /* 0x00007400ff0c77ac */ /* 0x000ee20008000c00 */
[----:B0-----:R-:W-:Y:S02]  /*1ce0*/  DADD R14, R8, -UR8 ;  /* 0x80000008080e7e29 */ /* 0x001fe40008000000 */
[----:B--2---:R-:W-:Y:S01]  /*1cf0*/  DADD R2, R2, UR4 ;  /* 0x0000000402027e29 */ /* 0x004fe20008000000 */
[----:B-1----:R-:W-:Y:S02]  /*1d00*/  IMAD.WIDE R10, R10, 0x8, R16 ;  /* 0x000000080a0a7825 */ /* 0x002fe400078e0210 */
[----:B------:R-:W-:Y:S06]  /*1d10*/  BAR.SYNC.DEFER_BLOCKING 0x0 ;  /* 0x0000000000007b1d */ /* 0x000fec0000010000 */
[----:B---3--:R-:W-:-:S02]  /*1d20*/  DMUL R12, R8, UR12 ;  /* 0x0000000c080c7c28 */ /* 0x008fc40008000000 */
[----:B------:R-:W-:Y:S02]  /*1d30*/  DADD R14, R14, -1 ;  /* 0xbff000000e0e7429 */ /* 0x000fe40000000000 */
[----:B------:R-:W-:-:S06]  /*1d40*/  DMUL R2, R2, UR14 ;  /* 0x0000000e02027c28 */ /* 0x000fcc0008000000 */
[----:B------:R-:W-:-:S08]  /*1d50*/  DFMA R12, -R12, R14, -R6 ;  /* 0x0000000e0c0c722b */ /* 0x000fd00000000906 */
[----:B------:R-:W-:Y:S01]  /*1d60*/  DFMA R2, R2, R12, R6 ;  /* 0x0000000c0202722b */ /* 0x000fe20000000006 */
[----:B------:R-:W-:Y:S06]  /*1d70*/  STG.E.64 desc[UR6][R10.64], R8 ;  /* 0x000000080a007986 */ /* 0x000fec000c101b06 */
[----:B------:R-:W-:Y:S01]  /*1d80*/  STG.E.64 desc[UR6][R4.64], R2 ;  /* 0x0000000204007986 */ /* 0x000fe2000c101b06 */
[----:B------:R-:W-:Y:S05]  /*1d90*/  EXIT ;  /* 0x000000000000794d */ /* 0x000fea0003800000 */
        .weak           $__internal_0_$__cuda_sm20_div_rn_f64_full
        .type           $__internal_0_$__cuda_sm20_div_rn_f64_full,@function
        .size           $__internal_0_$__cuda_sm20_div_rn_f64_full,(.L_x_33 - $__internal_0_$__cuda_sm20_div_rn_f64_full)
$__internal_0_$__cuda_sm20_div_rn_f64_full:
[C---:B------:R-:W-:Y:S01]  /*1da0*/  FSETP.GEU.AND P0, PT, |R27|.reuse, 1.469367938527859385e-39, PT ;  /* 0x001000001b00780b */ /* 0x040fe20003f0e200 */
[----:B------:R-:W-:Y:S01]  /*1db0*/  IMAD.MOV.U32 R12, RZ, RZ, R26 ;  /* 0x000000ffff0c7224 */ /* 0x000fe200078e001a */
[----:B------:R-:W-:Y:S01]  /*1dc0*/  LOP3.LUT R2, R27, 0x800fffff, RZ, 0xc0, !PT ;  /* 0x800fffff1b027812 */ /* 0x000fe200078ec0ff */
[----:B------:R-:W-:Y:S01]  /*1dd0*/  IMAD.MOV.U32 R13, RZ, RZ, R27 ;  /* 0x000000ffff0d7224 */ /* 0x000fe200078e001b */
[C---:B------:R-:W-:Y:S01]  /*1de0*/  FSETP.GEU.AND P2, PT, |R15|.reuse, 1.469367938527859385e-39, PT ;  /* 0x001000000f00780b */ /* 0x040fe20003f4e200 */
[----:B------:R-:W-:Y:S01]  /*1df0*/  IMAD.MOV.U32 R20, RZ, RZ, 0x1 ;  /* 0x00000001ff147424 */ /* 0x000fe200078e00ff */
[----:B------:R-:W-:Y:S01]  /*1e00*/  LOP3.LUT R3, R2, 0x3ff00000, RZ, 0xfc, !PT ;  /* 0x3ff0000002037812 */ /* 0x000fe200078efcff */
[----:B------:R-:W-:Y:S01]  /*1e10*/  BSSY.RECONVERGENT B1, `(.L_x_26) ;  /* 0x0000052000017945 */ /* 0x000fe20003800200 */
[----:B------:R-:W-:Y:S02]  /*1e20*/  MOV R2, R26 ;  /* 0x0000001a00027202 */ /* 0x000fe40000000f00 */
[----:B------:R-:W-:-:S02]  /*1e30*/  LOP3.LUT R11, R15, 0x7ff00000, RZ, 0xc0, !PT ;  /* 0x7ff000000f0b7812 */ /* 0x000fc400078ec0ff */
[----:B------:R-:W-:Y:S01]  /*1e40*/  LOP3.LUT R26, R27, 0x7ff00000, RZ, 0xc0, !PT ;  /* 0x7ff000001b1a7812 */ /* 0x000fe200078ec0ff */
[----:B------:R-:W-:-:S03]  /*1e50*/  @!P0 DMUL R2, R12, 8.98846567431157953865e+307 ;  /* 0x7fe000000c028828 */ /* 0x000fc60000000000 */
[----:B------:R-:W-:Y:S02]  /*1e60*/  ISETP.GE.U32.AND P1, PT, R11, R26, PT ;  /* 0x0000001a0b00720c */ /* 0x000fe40003f26070 */
[----:B------:R-:W-:Y:S01]  /*1e70*/  @!P2 LOP3.LUT R18, R13, 0x7ff00000, RZ, 0xc0, !PT ;  /* 0x7ff000000d12a812 */ /* 0x000fe200078ec0ff */
[----:B------:R-:W0:Y:S01]  /*1e80*/  MUFU.RCP64H R21, R3 ;  /* 0x0000000300157308 */ /* 0x000e220000001800 */
[----:B------:R-:W-:Y:S02]  /*1e90*/  @!P2 MOV R22, RZ ;  /* 0x000000ff0016a202 */ /* 0x000fe40000000f00 */
[----:B------:R-:W-:Y:S01]  /*1ea0*/  @!P2 ISETP.GE.U32.AND P3, PT, R11, R18, PT ;  /* 0x000000120b00a20c */ /* 0x000fe20003f66070 */
[----:B------:R-:W-:Y:S01]  /*1eb0*/  IMAD.MOV.U32 R18, RZ, RZ, 0x1ca00000 ;  /* 0x1ca00000ff127424 */ /* 0x000fe200078e00ff */
[----:B------:R-:W-:-:S04]  /*1ec0*/  @!P0 LOP3.LUT R26, R3, 0x7ff00000, RZ, 0xc0, !PT ;  /* 0x7ff00000031a8812 */ /* 0x000fc800078ec0ff */
[----:B------:R-:W-:Y:S01]  /*1ed0*/  @!P2 SEL R19, R18, 0x63400000, !P3 ;  /* 0x634000001213a807 */ /* 0x000fe20005800000 */
[----:B------:R-:W-:-:S03]  /*1ee0*/  VIADD R27, R26, 0xffffffff ;  /* 0xffffffff1a1b7836 */ /* 0x000fc60000000000 */
[----:B------:R-:W-:Y:S01]  /*1ef0*/  @!P2 LOP3.LUT R19, R19, 0x80000000, R15, 0xf8, !PT ;  /* 0x800000001313a812 */ /* 0x000fe200078ef80f */
[----:B0-----:R-:W-:-:S03]  /*1f00*/  DFMA R16, R20, -R2, 1 ;  /* 0x3ff000001410742b */ /* 0x001fc60000000802 */
[----:B------:R-:W-:Y:S01]  /*1f10*/  @!P2 LOP3.LUT R23, R19, 0x100000, RZ, 0xfc, !PT ;  /* 0x001000001317a812 */ /* 0x000fe200078efcff */
[----:B------:R-:W-:-:S04]  /*1f20*/  IMAD.MOV.U32 R19, RZ, RZ, R11 ;  /* 0x000000ffff137224 */ /* 0x000fc800078e000b */
[----:B------:R-:W-:-:S08]  /*1f30*/  DFMA R16, R16, R16, R16 ;  /* 0x000000101010722b */ /* 0x000fd00000000010 */
[----:B------:R-:W-:Y:S01]  /*1f40*/  DFMA R20, R20, R16, R20 ;  /* 0x000000101414722b */ /* 0x000fe20000000014 */
[----:B------:R-:W-:Y:S01]  /*1f50*/  SEL R17, R18, 0x63400000, !P1 ;  /* 0x6340000012117807 */ /* 0x000fe20004800000 */
[----:B------:R-:W-:-:S03]  /*1f60*/  IMAD.MOV.U32 R16, RZ, RZ, R14 ;  /* 0x000000ffff107224 */ /* 0x000fc600078e000e */
[----:B------:R-:W-:-:S03]  /*1f70*/  LOP3.LUT R17, R17, 0x800fffff, R15, 0xf8, !PT ;  /* 0x800fffff11117812 */ /* 0x000fc600078ef80f */
[----:B------:R-:W-:-:S03]  /*1f80*/  DFMA R24, R20, -R2, 1 ;  /* 0x3ff000001418742b */ /* 0x000fc60000000802 */
[----:B------:R-:W-:-:S05]  /*1f90*/  @!P2 DFMA R16, R16, 2, -R22 ;  /* 0x400000001010a82b */ /* 0x000fca0000000816 */
[----:B------:R-:W-:-:S05]  /*1fa0*/  DFMA R24, R20, R24, R20 ;  /* 0x000000181418722b */ /* 0x000fca0000000014 */
[----:B------:R-:W-:-:S03]  /*1fb0*/  @!P2 LOP3.LUT R19, R17, 0x7ff00000, RZ, 0xc0, !PT ;  /* 0x7ff000001113a812 */ /* 0x000fc600078ec0ff */
[----:B------:R-:W-:Y:S02]  /*1fc0*/  DMUL R20, R24, R16 ;  /* 0x0000001018147228 */ /* 0x000fe40000000000 */
[----:B------:R-:W-:-:S05]  /*1fd0*/  VIADD R22, R19, 0xffffffff ;  /* 0xffffffff13167836 */ /* 0x000fca0000000000 */
[----:B------:R-:W-:Y:S01]  /*1fe0*/  ISETP.GT.U32.AND P0, PT, R22, 0x7feffffe, PT ;  /* 0x7feffffe1600780c */ /* 0x000fe20003f04070 */
[----:B------:R-:W-:-:S03]  /*1ff0*/  DFMA R22, R20, -R2, R16 ;  /* 0x800000021416722b */ /* 0x000fc60000000010 */
[----:B------:R-:W-:-:S05]  /*2000*/  ISETP.GT.U32.OR P0, PT, R27, 0x7feffffe, P0 ;  /* 0x7feffffe1b00780c */ /* 0x000fca0000704470 */
[----:B------:R-:W-:-:S08]  /*2010*/  DFMA R22, R24, R22, R20 ;  /* 0x000000161816722b */ /* 0x000fd00000000014 */
[----:B------:R-:W-:Y:S05]  /*2020*/  @P0 BRA `(.L_x_27) ;  /* 0x00000000006c0947 */ /* 0x000fea0003800000 */
[----:B------:R-:W-:-:S04]  /*2030*/  LOP3.LUT R20, R13, 0x7ff00000, RZ, 0xc0, !PT ;  /* 0x7ff000000d147812 */ /* 0x000fc800078ec0ff */
[CC--:B------:R-:W-:Y:S02]  /*2040*/  VIADDMNMX R14, R11.reuse, -R20.reuse, 0xb9600000, !PT ;  /* 0xb96000000b0e7446 */ /* 0x0c0fe40007800914 */
[----:B------:R-:W-:Y:S02]  /*2050*/  ISETP.GE.U32.AND P0, PT, R11, R20, PT ;  /* 0x000000140b00720c */ /* 0x000fe40003f06070 */
[----:B------:R-:W-:Y:S01]  /*2060*/  VIMNMX R11, PT, PT, R14, 0x46a00000, PT ;  /* 0x46a000000e0b7848 */ /* 0x000fe20003fe0100 */
[----:B------:R-:W-:Y:S01]  /*2070*/  IMAD.MOV.U32 R14, RZ, RZ, RZ ;  /* 0x000000ffff0e7224 */ /* 0x000fe200078e00ff */
[----:B------:R-:W-:-:S04]  /*2080*/  SEL R18, R18, 0x63400000, !P0 ;  /* 0x6340000012127807 */ /* 0x000fc80004000000 */
[----:B------:R-:W-:-:S05]  /*2090*/  IADD3 R11, PT, PT, -R18, R11, RZ ;  /* 0x0000000b120b7210 */ /* 0x000fca0007ffe1ff */
[----:B------:R-:W-:-:S06]  /*20a0*/  VIADD R15, R11, 0x7fe00000 ;  /* 0x7fe000000b0f7836 */ /* 0x000fcc0000000000 */
[----:B------:R-:W-:-:S10]  /*20b0*/  DMUL R20, R22, R14 ;  /* 0x0000000e16147228 */ /* 0x000fd40000000000 */
[----:B------:R-:W-:-:S13]  /*20c0*/  FSETP.GTU.AND P0, PT, |R21|, 1.469367938527859385e-39, PT ;  /* 0x001000001500780b */ /* 0x000fda0003f0c200 */
[----:B------:R-:W-:Y:S05]  /*20d0*/  @P0 BRA `(.L_x_28) ;  /* 0x0000000000940947 */ /* 0x000fea0003800000 */
[----:B------:R-:W-:Y:S01]  /*20e0*/  DFMA R2, R22, -R2, R16 ;  /* 0x800000021602722b */ /* 0x000fe20000000010 */
[----:B------:R-:W-:-:S09]  /*20f0*/  IMAD.MOV.U32 R14, RZ, RZ, RZ ;  /* 0x000000ffff0e7224 */ /* 0x000fd200078e00ff */
[C---:B------:R-:W-:Y:S02]  /*2100*/  FSETP.NEU.AND P0, PT, R3.reuse, RZ, PT ;  /* 0x000000ff0300720b */ /* 0x040fe40003f0d000 */
[----:B------:R-:W-:-:S04]  /*2110*/  LOP3.LUT R13, R3, 0x80000000, R13, 0x48, !PT ;  /* 0x80000000030d7812 */ /* 0x000fc800078e480d */
[----:B------:R-:W-:-:S07]  /*2120*/  LOP3.LUT R15, R13, R15, RZ, 0xfc, !PT ;  /* 0x0000000f0d0f7212 */ /* 0x000fce00078efcff */
[----:B------:R-:W-:Y:S05]  /*2130*/  @!P0 BRA `(.L_x_28) ;  /* 0x00000000007c8947 */ /* 0x000fea0003800000 */
[C---:B------:R-:W-:Y:S01]  /*2140*/  IADD3 R3, PT, PT, -R11.reuse, RZ, RZ ;  /* 0x000000ff0b037210 */ /* 0x040fe20007ffe1ff */
[----:B------:R-:W-:Y:S01]  /*2150*/  IMAD.MOV.U32 R2, RZ, RZ, RZ ;  /* 0x000000ffff027224 */ /* 0x000fe200078e00ff */
[----:B------:R-:W-:Y:S01]  /*2160*/  DMUL.RP R14, R22, R14 ;  /* 0x0000000e160e7228 */ /* 0x000fe20000008000 */
[----:B------:R-:W-:-:S04]  /*2170*/  IADD3 R11, PT, PT, -R11, -0x43300000, RZ ;  /* 0xbcd000000b0b7810 */ /* 0x000fc80007ffe1ff */
[----:B------:R-:W-:-:S05]  /*2180*/  DFMA R2, R20, -R2, R22 ;  /* 0x800000021402722b */ /* 0x000fca0000000016 */
[----:B------:R-:W-:-:S05]  /*2190*/  LOP3.LUT R13, R15, R13, RZ, 0x3c, !PT ;  /* 0x0000000d0f0d7212 */ /* 0x000fca00078e3cff */
[----:B------:R-:W-:-:S04]  /*21a0*/  FSETP.NEU.AND P0, PT, |R3|, R11, PT ;  /* 0x0000000b0300720b */ /* 0x000fc80003f0d200 */
[----:B------:R-:W-:Y:S02]  /*21b0*/  FSEL R20, R14, R20, !P0 ;  /* 0x000000140e147208 */ /* 0x000fe40004000000 */
[----:B------:R-:W-:Y:S01]  /*21c0*/  FSEL R21, R13, R21, !P0 ;  /* 0x000000150d157208 */ /* 0x000fe20004000000 */
[----:B------:R-:W-:Y:S06]  /*21d0*/  BRA `(.L_x_28) ;  /* 0x0000000000547947 */ /* 0x000fec0003800000 */
.L_x_27:
[----:B------:R-:W-:-:S14]  /*21e0*/  DSETP.NAN.AND P0, PT, R14, R14, PT ;  /* 0x0000000e0e00722a */ /* 0x000fdc0003f08000 */
[----:B------:R-:W-:Y:S05]  /*21f0*/  @P0 BRA `(.L_x_29) ;  /* 0x0000000000440947 */ /* 0x000fea0003800000 */
[----:B------:R-:W-:-:S14]  /*2200*/  DSETP.NAN.AND P0, PT, R12, R12, PT ;  /* 0x0000000c0c00722a */ /* 0x000fdc0003f08000 */
[----:B------:R-:W-:Y:S05]  /*2210*/  @P0 BRA `(.L_x_30) ;  /* 0x0000000000300947 */ /* 0x000fea0003800000 */
[----:B------:R-:W-:Y:S01]  /*2220*/  ISETP.NE.AND P0, PT, R19, R26, PT ;  /* 0x0000001a1300720c */ /* 0x000fe20003f05270 */
[----:B------:R-:W-:Y:S02]  /*2230*/  IMAD.MOV.U32 R20, RZ, RZ, 0x0 ;  /* 0x00000000ff147424 */ /* 0x000fe400078e00ff */
[----:B------:R-:W-:-:S10]  /*2240*/  IMAD.MOV.U32 R21, RZ, RZ, -0x80000 ;  /* 0xfff80000ff157424 */ /* 0x000fd400078e00ff */
[----:B------:R-:W-:Y:S05]  /*2250*/  @!P0 BRA `(.L_x_28) ;  /* 0x0000000000348947 */ /* 0x000fea0003800000 */
[----:B------:R-:W-:Y:S02]  /*2260*/  ISETP.NE.AND P0, PT, R19, 0x7ff00000, PT ;  /* 0x7ff000001300780c */ /* 0x000fe40003f05270 */
[----:B------:R-:W-:Y:S02]  /*2270*/  LOP3.LUT R21, R15, 0x80000000, R13, 0x48, !PT ;  /* 0x800000000f157812 */ /* 0x000fe400078e480d */
[----:B------:R-:W-:-:S13]  /*2280*/  ISETP.EQ.OR P0, PT, R26, RZ, !P0 ;  /* 0x000000ff1a00720c */ /* 0x000fda0004702670 */
[----:B------:R-:W-:Y:S02]  /*2290*/  @P0 LOP3.LUT R2, R21, 0x7ff00000, RZ, 0xfc, !PT ;  /* 0x7ff0000015020812 */ /* 0x000fe400078efcff */
[----:B------:R-:W-:Y:S01]  /*22a0*/  @!P0 MOV R20, RZ ;  /* 0x000000ff00148202 */ /* 0x000fe20000000f00 */
[----:B------:R-:W-:Y:S02]  /*22b0*/  @P0 IMAD.MOV.U32 R20, RZ, RZ, RZ ;  /* 0x000000ffff140224 */ /* 0x000fe400078e00ff */
[----:B------:R-:W-:Y:S01]  /*22c0*/  @P0 IMAD.MOV.U32 R21, RZ, RZ, R2 ;  /* 0x000000ffff150224 */ /* 0x000fe200078e0002 */
[----:B------:R-:W-:Y:S06]  /*22d0*/  BRA `(.L_x_28) ;  /* 0x0000000000147947 */ /* 0x000fec0003800000 */
.L_x_30:
[----:B------:R-:W-:Y:S01]  /*22e0*/  LOP3.LUT R21, R13, 0x80000, RZ, 0xfc, !PT ;  /* 0x000800000d157812 */ /* 0x000fe200078efcff */
[----:B------:R-:W-:Y:S01]  /*22f0*/  IMAD.MOV.U32 R20, RZ, RZ, R12 ;  /* 0x000000ffff147224 */ /* 0x000fe200078e000c */
[----:B------:R-:W-:Y:S06]  /*2300*/  BRA `(.L_x_28) ;  /* 0x0000000000087947 */ /* 0x000fec0003800000 */
.L_x_29:
[----:B------:R-:W-:Y:S02]  /*2310*/  LOP3.LUT R21, R15, 0x80000, RZ, 0xfc, !PT ;  /* 0x000800000f157812 */ /* 0x000fe400078efcff */
[----:B------:R-:W-:-:S07]  /*2320*/  MOV R20, R14 ;  /* 0x0000000e00147202 */ /* 0x000fce0000000f00 */
.L_x_28:
[----:B------:R-:W-:Y:S05]  /*2330*/  BSYNC.RECONVERGENT B1 ;  /* 0x0000000000017941 */ /* 0x000fea0003800200 */
.L_x_26:
[----:B------:R-:W-:Y:S02]  /*2340*/  IMAD.MOV.U32 R2, RZ, RZ, R0 ;  /* 0x000000ffff027224 */ /* 0x000fe400078e0000 */
[----:B------:R-:W-:-:S04]  /*2350*/  IMAD.MOV.U32 R3, RZ, RZ, 0x0 ;  /* 0x00000000ff037424 */ /* 0x000fc800078e00ff */
[----:B------:R-:W-:Y:S05]  /*2360*/  RET.REL.NODEC R2 `(_Z12singleKernelPdS_S_iidddddddd) ;  /* 0xffffffdc02247950 */ /* 0x000fea0003c3ffff */
.L_x_31:
[----:B------:R-:W-:-:S00]  /*2370*/  BRA `(.L_x_31) ;  /* 0xfffffffc00fc7947 */ /* 0x000fc0000383ffff */
[----:B------:R-:W-:-:S00]  /*2380*/  NOP ;  /* 0x0000000000007918 */ /* 0x000fc00000000000 */
[----:B------:R-:W-:-:S00]  /*2390*/  NOP ;  /* 0x0000000000007918 */ /* 0x000fc00000000000 */
[----:B------:R-:W-:-:S00]  /*23a0*/  NOP ;  /* 0x0000000000007918 */ /* 0x000fc00000000000 */
[----:B------:R-:W-:-:S00]  /*23b0*/  NOP ;  /* 0x0000000000007918 */ /* 0x000fc00000000000 */
[----:B------:R-:W-:-:S00]  /*23c0*/  NOP ;  /* 0x0000000000007918 */ /* 0x000fc00000000000 */
[----:B------:R-:W-:-:S00]  /*23d0*/  NOP ;  /* 0x0000000000007918 */ /* 0x000fc00000000000 */
[----:B------:R-:W-:-:S00]  /*23e0*/  NOP ;  /* 0x0000000000007918 */ /* 0x000fc00000000000 */
[----:B------:R-:W-:-:S00]  /*23f0*/  NOP ;  /* 0x0000000000007918 */ /* 0x000fc00000000000 */
.L_x_33:


//--------------------- .text._Z11ghostKernelPdii --------------------------
	.section	.text._Z11ghostKernelPdii,"ax",@progbits
	.align	128
        .global         _Z11ghostKernelPdii
        .type           _Z11ghostKernelPdii,@function
        .size           _Z11ghostKernelPdii,(.L_x_35 - _Z11ghostKernelPdii)
        .other          _Z11ghostKernelPdii,@"STO_CUDA_ENTRY STV_DEFAULT"
_Z11ghostKernelPdii:
.text._Z11ghostKernelPdii:
[----:B------:R-:W-:Y:S01]  /*0000*/  LDC R1, c[0x0][0x37c] ;  /* 0x0000df00ff017b82 */ /* 0x000fe20000000800 */
[----:B------:R-:W0:Y:S07]  /*0010*/  S2R R17, SR_TID.X ;  /* 0x0000000000117919 */ /* 0x000e2e0000002100 */
[----:B------:R-:W1:Y:S01]  /*0020*/  LDC.64 R4, c[0x0][0x388] ;  /* 0x0000e200ff047b82 */ /* 0x000e620000000a00 */
[----:B------:R-:W2:Y:S07]  /*0030*/  LDCU.64 UR4, c[0x0][0x358] ;  /* 0x00006b00ff0477ac */ /* 0x000eae0008000a00 */
[----:B------:R-:W3:Y:S08]  /*0040*/  LDC.64 R2, c[0x0][0x380] ;  /* 0x0000e000ff027b82 */ /* 0x000ef00000000a00 */
[----:B------:R-:W4:Y:S01]  /*0050*/  LDC.64 R18, c[0x0][0x380] ;  /* 0x0000e000ff127b82 */ /* 0x000f220000000a00 */
[----:B-1----:R-:W-:-:S05]  /*0060*/  IADD3 R0, PT, PT, R4, 0x2, RZ ;  /* 0x0000000204007810 */ /* 0x002fca0007ffe0ff */
[----:B0-----:R-:W-:-:S04]  /*0070*/  IMAD R7, R0, R17, R0 ;  /* 0x0000001100077224 */ /* 0x001fc800078e0200 */
[----:B---3--:R-:W-:-:S05]  /*0080*/  IMAD.WIDE R6, R7, 0x8, R2 ;  /* 0x0000000807067825 */ /* 0x008fca00078e0202 */
[----:B--2---:R-:W2:Y:S01]  /*0090*/  LDG.E.64 R8, desc[UR4][R6.64+0x10] ;  /* 0x0000100406087981 */ /* 0x004ea2000c1e1b00 */
[----:B------:R-:W-:Y:S01]  /*00a0*/  IMAD.WIDE R10, R4, 0x8, R6 ;  /* 0x00000008040a7825 */ /* 0x000fe200078e0206 */
[----:B------:R-:W-:-:S04]  /*00b0*/  SHF.L.U32 R16, R0, 0x1, RZ ;  /* 0x0000000100107819 */ /* 0x000fc800000006ff */
[C---:B------:R-:W-:Y:S01]  /*00c0*/  IADD3 R4, P0, PT, R16.reuse, R17, RZ ;  /* 0x0000001110047210 */ /* 0x040fe20007f1e0ff */
[----:B--2---:R0:W-:Y:S04]  /*00d0*/  STG.E.64 desc[UR4][R6.64], R8 ;  /* 0x0000000806007986 */ /* 0x0041e8000c101b04 */
[----:B------:R-:W2:Y:S01]  /*00e0*/  LDG.E.64 R12, desc[UR4][R10.64+-0x8] ;  /* 0xfffff8040a0c7981 */ /* 0x000ea2000c1e1b00 */
[----:B------:R-:W-:Y:S02]  /*00f0*/  LEA.HI.X.SX32 R15, R16, RZ, 0x1, P0 ;  /* 0x000000ff100f7211 */ /* 0x000fe400000f0eff */
[----:B----4-:R-:W-:-:S04]  /*0100*/  LEA R14, P0, R4, R18, 0x3 ;  /* 0x00000012040e7211 */ /* 0x010fc800078018ff */
[----:B------:R-:W-:Y:S02]  /*0110*/  LEA.HI.X R15, R4, R19, R15, 0x3, P0 ;  /* 0x00000013040f7211 */ /* 0x000fe400000f1c0f */
[----:B------:R-:W-:Y:S01]  /*0120*/  IADD3 R5, PT, PT, R5, -0x1, RZ ;  /* 0xffffffff05057810 */ /* 0x000fe20007ffe0ff */
[----:B------:R-:W-:Y:S01]  /*0130*/  IMAD.WIDE.U32 R2, R17, 0x8, R2 ;  /* 0x0000000811027825 */ /* 0x000fe200078e0002 */
[----:B--2---:R-:W-:Y:S04]  /*0140*/  STG.E.64 desc[UR4][R10.64+0x8], R12 ;  /* 0x0000080c0a007986 */ /* 0x004fe8000c101b04 */
[----:B------:R-:W2:Y:S01]  /*0150*/  LDG.E.64 R14, desc[UR4][R14.64+0x8] ;  /* 0x000008040e0e7981 */ /* 0x000ea2000c1e1b00 */
[----:B0-----:R-:W-:-:S04]  /*0160*/  IMAD R7, R0, R5, RZ ;  /* 0x0000000500077224 */ /* 0x001fc800078e02ff */
[--C-:B------:R-:W-:Y:S01]  /*0170*/  IMAD.WIDE R4, R7, 0x8, R2.reuse ;  /* 0x0000000807047825 */ /* 0x100fe200078e0202 */
[----:B------:R-:W-:Y:S01]  /*0180*/  IADD3 R7, PT, PT, R16, R7, RZ ;  /* 0x0000000710077210 */ /* 0x000fe20007ffe0ff */
[----:B--2---:R-:W-:Y:S04]  /*0190*/  STG.E.64 desc[UR4][R2.64+0x8], R14 ;  /* 0x0000080e02007986 */ /* 0x004fe8000c101b04 */
[----:B------:R-:W2:Y:S01]  /*01a0*/  LDG.E.64 R4, desc[UR4][R4.64+0x8] ;  /* 0x0000080404047981 */ /* 0x000ea2000c1e1b00 */
[----:B------:R-:W-:-:S05]  /*01b0*/  IMAD.WIDE R6, R7, 0x8, R2 ;  /* 0x0000000807067825 */ /* 0x000fca00078e0202 */
[----:B--2---:R-:W-:Y:S01]  /*01c0*/  STG.E.64 desc[UR4][R6.64+0x8], R4 ;  /* 0x0000080406007986 */ /* 0x004fe2000c101b04 */
[----:B------:R-:W-:Y:S05]  /*01d0*/  EXIT ;  /* 0x000000000000794d */ /* 0x000fea0003800000 */
.L_x_32:
        /* <DEDUP_REMOVED lines=10> */
.L_x_35:


//--------------------- .nv.shared._Z12singleKernelPdS_S_iidddddddd --------------------------
	.section	.nv.shared._Z12singleKernelPdS_S_iidddddddd,"aw",@nobits
	.sectionflags	@""
	.align	8
.nv.shared._Z12singleKernelPdS_S_iidddddddd:
	.zero		3616


//--------------------- .nv.shared.reserved.0     --------------------------
	.section	.nv.shared.reserved.0,"aw",@nobits
	.weak		__nv_reservedSMEM_offset_0_alias
	.size		__nv_reservedSMEM_offset_0_alias, 0, 64
	.other		__nv_reservedSMEM_offset_0_alias,@"STO_CUDA_RESERVED_SHARED STV_DEFAULT"
__nv_reservedSMEM_offset_0_alias:
	.zero		0
	.zero		64


//--------------------- .nv.constant0._Z12singleKernelPdS_S_iidddddddd --------------------------
	.section	.nv.constant0._Z12singleKernelPdS_S_iidddddddd,"a",@progbits
	.sectionflags	@""
	.align	4
.nv.constant0._Z12singleKernelPdS_S_iidddddddd:
	.zero		992


//--------------------- .nv.constant0._Z11ghostKernelPdii --------------------------
	.section	.nv.constant0._Z11ghostKernelPdii,"a",@progbits
	.sectionflags	@""
	.align	4
.nv.constant0._Z11ghostKernelPdii:
	.zero		912


//--------------------- SYMBOLS --------------------------

	.type		.nv.reservedSmem.offset0,@object
	.size		.nv.reservedSmem.offset0,0x4
	.type		.nv.reservedSmem.cap,@object
	.size		.nv.reservedSmem.cap,0x4
